//
// Generated by NVIDIA NVVM Compiler
//
// Compiler Build ID: CL-36424714
// Cuda compilation tools, release 13.0, V13.0.88
// Based on NVVM 20.0.0
//

.version 9.0
.target sm_100
.address_size 64

	// .globl	_Z13matvec_kernelPfS_S_i
.extern .shared .align 16 .b8 B_shared[];

.visible .entry _Z13matvec_kernelPfS_S_i(
	.param .u64 .ptr .align 1 _Z13matvec_kernelPfS_S_i_param_0,
	.param .u64 .ptr .align 1 _Z13matvec_kernelPfS_S_i_param_1,
	.param .u64 .ptr .align 1 _Z13matvec_kernelPfS_S_i_param_2,
	.param .u32 _Z13matvec_kernelPfS_S_i_param_3
)
{
	.reg .pred 	%p<11>;
	.reg .b32 	%r<37>;
	.reg .b32 	%f<112>;
	.reg .b64 	%rd<31>;

	ld.param.u64 	%rd11, [_Z13matvec_kernelPfS_S_i_param_0];
	ld.param.u64 	%rd12, [_Z13matvec_kernelPfS_S_i_param_1];
	ld.param.u64 	%rd10, [_Z13matvec_kernelPfS_S_i_param_2];
	ld.param.u32 	%r23, [_Z13matvec_kernelPfS_S_i_param_3];
	cvta.to.global.u64 	%rd1, %rd12;
	cvta.to.global.u64 	%rd2, %rd11;
	mov.u32 	%r24, %ntid.x;
	mov.u32 	%r25, %ctaid.x;
	mov.u32 	%r26, %tid.x;
	mad.lo.s32 	%r1, %r24, %r25, %r26;
	setp.ge.s32 	%p1, %r1, %r23;
	@%p1 bra 	$L__BB0_15;
	setp.lt.s32 	%p2, %r23, 1;
	mov.f32 	%f111, 0f00000000;
	@%p2 bra 	$L__BB0_14;
	mul.lo.s32 	%r2, %r23, %r1;
	and.b32  	%r3, %r23, 15;
	setp.lt.u32 	%p3, %r23, 16;
	mov.b32 	%r33, 0;
	mov.f32 	%f111, 0f00000000;
	@%p3 bra 	$L__BB0_5;
	and.b32  	%r33, %r23, 2147483632;
	neg.s32 	%r31, %r33;
	add.s64 	%rd3, %rd2, 32;
	add.s64 	%rd29, %rd1, 32;
	mov.f32 	%f111, 0f00000000;
	mov.u32 	%r30, %r2;
$L__BB0_4:
	.pragma "nounroll";
	mul.wide.s32 	%rd13, %r30, 4;
	add.s64 	%rd14, %rd3, %rd13;
	ld.global.f32 	%f18, [%rd14+-32];
	ld.global.f32 	%f19, [%rd29+-32];
	fma.rn.f32 	%f20, %f18, %f19, %f111;
	ld.global.f32 	%f21, [%rd14+-28];
	ld.global.f32 	%f22, [%rd29+-28];
	fma.rn.f32 	%f23, %f21, %f22, %f20;
	ld.global.f32 	%f24, [%rd14+-24];
	ld.global.f32 	%f25, [%rd29+-24];
	fma.rn.f32 	%f26, %f24, %f25, %f23;
	ld.global.f32 	%f27, [%rd14+-20];
	ld.global.f32 	%f28, [%rd29+-20];
	fma.rn.f32 	%f29, %f27, %f28, %f26;
	ld.global.f32 	%f30, [%rd14+-16];
	ld.global.f32 	%f31, [%rd29+-16];
	fma.rn.f32 	%f32, %f30, %f31, %f29;
	ld.global.f32 	%f33, [%rd14+-12];
	ld.global.f32 	%f34, [%rd29+-12];
	fma.rn.f32 	%f35, %f33, %f34, %f32;
	ld.global.f32 	%f36, [%rd14+-8];
	ld.global.f32 	%f37, [%rd29+-8];
	fma.rn.f32 	%f38, %f36, %f37, %f35;
	ld.global.f32 	%f39, [%rd14+-4];
	ld.global.f32 	%f40, [%rd29+-4];
	fma.rn.f32 	%f41, %f39, %f40, %f38;
	ld.global.f32 	%f42, [%rd14];
	ld.global.f32 	%f43, [%rd29];
	fma.rn.f32 	%f44, %f42, %f43, %f41;
	ld.global.f32 	%f45, [%rd14+4];
	ld.global.f32 	%f46, [%rd29+4];
	fma.rn.f32 	%f47, %f45, %f46, %f44;
	ld.global.f32 	%f48, [%rd14+8];
	ld.global.f32 	%f49, [%rd29+8];
	fma.rn.f32 	%f50, %f48, %f49, %f47;
	ld.global.f32 	%f51, [%rd14+12];
	ld.global.f32 	%f52, [%rd29+12];
	fma.rn.f32 	%f53, %f51, %f52, %f50;
	ld.global.f32 	%f54, [%rd14+16];
	ld.global.f32 	%f55, [%rd29+16];
	fma.rn.f32 	%f56, %f54, %f55, %f53;
	ld.global.f32 	%f57, [%rd14+20];
	ld.global.f32 	%f58, [%rd29+20];
	fma.rn.f32 	%f59, %f57, %f58, %f56;
	ld.global.f32 	%f60, [%rd14+24];
	ld.global.f32 	%f61, [%rd29+24];
	fma.rn.f32 	%f62, %f60, %f61, %f59;
	ld.global.f32 	%f63, [%rd14+28];
	ld.global.f32 	%f64, [%rd29+28];
	fma.rn.f32 	%f111, %f63, %f64, %f62;
	add.s32 	%r31, %r31, 16;
	add.s32 	%r30, %r30, 16;
	add.s64 	%rd29, %rd29, 64;
	setp.ne.s32 	%p4, %r31, 0;
	@%p4 bra 	$L__BB0_4;
$L__BB0_5:
	setp.eq.s32 	%p5, %r3, 0;
	@%p5 bra 	$L__BB0_14;
	and.b32  	%r11, %r23, 7;
	setp.lt.u32 	%p6, %r3, 8;
	@%p6 bra 	$L__BB0_8;
	add.s32 	%r28, %r33, %r2;
	mul.wide.s32 	%rd15, %r28, 4;
	add.s64 	%rd16, %rd2, %rd15;
	ld.global.f32 	%f66, [%rd16];
	mul.wide.u32 	%rd17, %r33, 4;
	add.s64 	%rd18, %rd1, %rd17;
	ld.global.f32 	%f67, [%rd18];
	fma.rn.f32 	%f68, %f66, %f67, %f111;
	ld.global.f32 	%f69, [%rd16+4];
	ld.global.f32 	%f70, [%rd18+4];
	fma.rn.f32 	%f71, %f69, %f70, %f68;
	ld.global.f32 	%f72, [%rd16+8];
	ld.global.f32 	%f73, [%rd18+8];
	fma.rn.f32 	%f74, %f72, %f73, %f71;
	ld.global.f32 	%f75, [%rd16+12];
	ld.global.f32 	%f76, [%rd18+12];
	fma.rn.f32 	%f77, %f75, %f76, %f74;
	ld.global.f32 	%f78, [%rd16+16];
	ld.global.f32 	%f79, [%rd18+16];
	fma.rn.f32 	%f80, %f78, %f79, %f77;
	ld.global.f32 	%f81, [%rd16+20];
	ld.global.f32 	%f82, [%rd18+20];
	fma.rn.f32 	%f83, %f81, %f82, %f80;
	ld.global.f32 	%f84, [%rd16+24];
	ld.global.f32 	%f85, [%rd18+24];
	fma.rn.f32 	%f86, %f84, %f85, %f83;
	ld.global.f32 	%f87, [%rd16+28];
	ld.global.f32 	%f88, [%rd18+28];
	fma.rn.f32 	%f111, %f87, %f88, %f86;
	add.s32 	%r33, %r33, 8;
$L__BB0_8:
	setp.eq.s32 	%p7, %r11, 0;
	@%p7 bra 	$L__BB0_14;
	and.b32  	%r14, %r23, 3;
	setp.lt.u32 	%p8, %r11, 4;
	@%p8 bra 	$L__BB0_11;
	add.s32 	%r29, %r33, %r2;
	mul.wide.s32 	%rd19, %r29, 4;
	add.s64 	%rd20, %rd2, %rd19;
	ld.global.f32 	%f90, [%rd20];
	mul.wide.u32 	%rd21, %r33, 4;
	add.s64 	%rd22, %rd1, %rd21;
	ld.global.f32 	%f91, [%rd22];
	fma.rn.f32 	%f92, %f90, %f91, %f111;
	ld.global.f32 	%f93, [%rd20+4];
	ld.global.f32 	%f94, [%rd22+4];
	fma.rn.f32 	%f95, %f93, %f94, %f92;
	ld.global.f32 	%f96, [%rd20+8];
	ld.global.f32 	%f97, [%rd22+8];
	fma.rn.f32 	%f98, %f96, %f97, %f95;
	ld.global.f32 	%f99, [%rd20+12];
	ld.global.f32 	%f100, [%rd22+12];
	fma.rn.f32 	%f111, %f99, %f100, %f98;
	add.s32 	%r33, %r33, 4;
$L__BB0_11:
	setp.eq.s32 	%p9, %r14, 0;
	@%p9 bra 	$L__BB0_14;
	mul.wide.u32 	%rd23, %r33, 4;
	add.s64 	%rd30, %rd1, %rd23;
	add.s32 	%r36, %r33, %r2;
	neg.s32 	%r35, %r14;
$L__BB0_13:
	.pragma "nounroll";
	mul.wide.s32 	%rd24, %r36, 4;
	add.s64 	%rd25, %rd2, %rd24;
	ld.global.f32 	%f101, [%rd25];
	ld.global.f32 	%f102, [%rd30];
	fma.rn.f32 	%f111, %f101, %f102, %f111;
	add.s64 	%rd30, %rd30, 4;
	add.s32 	%r36, %r36, 1;
	add.s32 	%r35, %r35, 1;
	setp.ne.s32 	%p10, %r35, 0;
	@%p10 bra 	$L__BB0_13;
$L__BB0_14:
	cvta.to.global.u64 	%rd26, %rd10;
	mul.wide.s32 	%rd27, %r1, 4;
	add.s64 	%rd28, %rd26, %rd27;
	st.global.f32 	[%rd28], %f111;
$L__BB0_15:
	ret;

}
	// .globl	_Z20matvec_kernel_sharedPfS_S_i
.visible .entry _Z20matvec_kernel_sharedPfS_S_i(
	.param .u64 .ptr .align 1 _Z20matvec_kernel_sharedPfS_S_i_param_0,
	.param .u64 .ptr .align 1 _Z20matvec_kernel_sharedPfS_S_i_param_1,
	.param .u64 .ptr .align 1 _Z20matvec_kernel_sharedPfS_S_i_param_2,
	.param .u32 _Z20matvec_kernel_sharedPfS_S_i_param_3
)
{
	.reg .pred 	%p<11>;
	.reg .b32 	%r<81>;
	.reg .b32 	%f<116>;
	.reg .b64 	%rd<26>;

	ld.param.u64 	%rd4, [_Z20matvec_kernel_sharedPfS_S_i_param_0];
	ld.param.u64 	%rd5, [_Z20matvec_kernel_sharedPfS_S_i_param_1];
	ld.param.u64 	%rd3, [_Z20matvec_kernel_sharedPfS_S_i_param_2];
	ld.param.u32 	%r28, [_Z20matvec_kernel_sharedPfS_S_i_param_3];
	cvta.to.global.u64 	%rd1, %rd4;
	cvta.to.global.u64 	%rd6, %rd5;
	mov.u32 	%r29, %ntid.x;
	mov.u32 	%r30, %ctaid.x;
	mov.u32 	%r31, %tid.x;
	mad.lo.s32 	%r1, %r29, %r30, %r31;
	mul.wide.s32 	%rd7, %r1, 4;
	add.s64 	%rd8, %rd6, %rd7;
	ld.global.f32 	%f14, [%rd8];
	shl.b32 	%r32, %r1, 2;
	mov.u32 	%r33, B_shared;
	add.s32 	%r34, %r33, %r32;
	st.shared.f32 	[%r34], %f14;
	add.s32 	%r35, %r1, 256;
	shr.s32 	%r36, %r35, 31;
	shr.u32 	%r37, %r36, 22;
	add.s32 	%r38, %r35, %r37;
	and.b32  	%r39, %r38, -1024;
	sub.s32 	%r40, %r35, %r39;
	mul.wide.s32 	%rd9, %r40, 4;
	add.s64 	%rd10, %rd6, %rd9;
	ld.global.f32 	%f15, [%rd10];
	shl.b32 	%r41, %r40, 2;
	add.s32 	%r42, %r33, %r41;
	st.shared.f32 	[%r42], %f15;
	add.s32 	%r43, %r1, 512;
	shr.s32 	%r44, %r43, 31;
	shr.u32 	%r45, %r44, 22;
	add.s32 	%r46, %r43, %r45;
	and.b32  	%r47, %r46, -1024;
	sub.s32 	%r48, %r43, %r47;
	mul.wide.s32 	%rd11, %r48, 4;
	add.s64 	%rd12, %rd6, %rd11;
	ld.global.f32 	%f16, [%rd12];
	shl.b32 	%r49, %r48, 2;
	add.s32 	%r50, %r33, %r49;
	st.shared.f32 	[%r50], %f16;
	add.s32 	%r51, %r1, 768;
	shr.s32 	%r52, %r51, 31;
	shr.u32 	%r53, %r52, 22;
	add.s32 	%r54, %r51, %r53;
	and.b32  	%r55, %r54, -1024;
	sub.s32 	%r56, %r51, %r55;
	mul.wide.s32 	%rd13, %r56, 4;
	add.s64 	%rd14, %rd6, %rd13;
	ld.global.f32 	%f17, [%rd14];
	shl.b32 	%r57, %r56, 2;
	add.s32 	%r58, %r33, %r57;
	st.shared.f32 	[%r58], %f17;
	bar.sync 	0;
	setp.ge.s32 	%p1, %r1, %r28;
	@%p1 bra 	$L__BB1_15;
	setp.lt.s32 	%p2, %r28, 1;
	mov.f32 	%f115, 0f00000000;
	@%p2 bra 	$L__BB1_14;
	mul.lo.s32 	%r2, %r28, %r1;
	and.b32  	%r3, %r28, 15;
	setp.lt.u32 	%p3, %r28, 16;
	mov.b32 	%r76, 0;
	mov.f32 	%f115, 0f00000000;
	@%p3 bra 	$L__BB1_5;
	and.b32  	%r76, %r28, 2147483632;
	neg.s32 	%r74, %r76;
	add.s32 	%r72, %r33, 32;
	add.s64 	%rd2, %rd1, 32;
	mov.f32 	%f115, 0f00000000;
	mov.u32 	%r73, %r2;
$L__BB1_4:
	.pragma "nounroll";
	mul.wide.s32 	%rd15, %r73, 4;
	add.s64 	%rd16, %rd2, %rd15;
	ld.global.f32 	%f22, [%rd16+-32];
	ld.shared.v4.f32 	{%f23, %f24, %f25, %f26}, [%r72+-32];
	fma.rn.f32 	%f27, %f22, %f23, %f115;
	ld.global.f32 	%f28, [%rd16+-28];
	fma.rn.f32 	%f29, %f28, %f24, %f27;
	ld.global.f32 	%f30, [%rd16+-24];
	fma.rn.f32 	%f31, %f30, %f25, %f29;
	ld.global.f32 	%f32, [%rd16+-20];
	fma.rn.f32 	%f33, %f32, %f26, %f31;
	ld.global.f32 	%f34, [%rd16+-16];
	ld.shared.v4.f32 	{%f35, %f36, %f37, %f38}, [%r72+-16];
	fma.rn.f32 	%f39, %f34, %f35, %f33;
	ld.global.f32 	%f40, [%rd16+-12];
	fma.rn.f32 	%f41, %f40, %f36, %f39;
	ld.global.f32 	%f42, [%rd16+-8];
	fma.rn.f32 	%f43, %f42, %f37, %f41;
	ld.global.f32 	%f44, [%rd16+-4];
	fma.rn.f32 	%f45, %f44, %f38, %f43;
	ld.global.f32 	%f46, [%rd16];
	ld.shared.v4.f32 	{%f47, %f48, %f49, %f50}, [%r72];
	fma.rn.f32 	%f51, %f46, %f47, %f45;
	ld.global.f32 	%f52, [%rd16+4];
	fma.rn.f32 	%f53, %f52, %f48, %f51;
	ld.global.f32 	%f54, [%rd16+8];
	fma.rn.f32 	%f55, %f54, %f49, %f53;
	ld.global.f32 	%f56, [%rd16+12];
	fma.rn.f32 	%f57, %f56, %f50, %f55;
	ld.global.f32 	%f58, [%rd16+16];
	ld.shared.v4.f32 	{%f59, %f60, %f61, %f62}, [%r72+16];
	fma.rn.f32 	%f63, %f58, %f59, %f57;
	ld.global.f32 	%f64, [%rd16+20];
	fma.rn.f32 	%f65, %f64, %f60, %f63;
	ld.global.f32 	%f66, [%rd16+24];
	fma.rn.f32 	%f67, %f66, %f61, %f65;
	ld.global.f32 	%f68, [%rd16+28];
	fma.rn.f32 	%f115, %f68, %f62, %f67;
	add.s32 	%r74, %r74, 16;
	add.s32 	%r73, %r73, 16;
	add.s32 	%r72, %r72, 64;
	setp.ne.s32 	%p4, %r74, 0;
	@%p4 bra 	$L__BB1_4;
$L__BB1_5:
	setp.eq.s32 	%p5, %r3, 0;
	@%p5 bra 	$L__BB1_14;
	and.b32  	%r13, %r28, 7;
	setp.lt.u32 	%p6, %r3, 8;
	@%p6 bra 	$L__BB1_8;
	add.s32 	%r62, %r76, %r2;
	mul.wide.s32 	%rd17, %r62, 4;
	add.s64 	%rd18, %rd1, %rd17;
	ld.global.f32 	%f70, [%rd18];
	shl.b32 	%r63, %r76, 2;
	add.s32 	%r65, %r33, %r63;
	ld.shared.f32 	%f71, [%r65];
	fma.rn.f32 	%f72, %f70, %f71, %f115;
	ld.global.f32 	%f73, [%rd18+4];
	ld.shared.f32 	%f74, [%r65+4];
	fma.rn.f32 	%f75, %f73, %f74, %f72;
	ld.global.f32 	%f76, [%rd18+8];
	ld.shared.f32 	%f77, [%r65+8];
	fma.rn.f32 	%f78, %f76, %f77, %f75;
	ld.global.f32 	%f79, [%rd18+12];
	ld.shared.f32 	%f80, [%r65+12];
	fma.rn.f32 	%f81, %f79, %f80, %f78;
	ld.global.f32 	%f82, [%rd18+16];
	ld.shared.f32 	%f83, [%r65+16];
	fma.rn.f32 	%f84, %f82, %f83, %f81;
	ld.global.f32 	%f85, [%rd18+20];
	ld.shared.f32 	%f86, [%r65+20];
	fma.rn.f32 	%f87, %f85, %f86, %f84;
	ld.global.f32 	%f88, [%rd18+24];
	ld.shared.f32 	%f89, [%r65+24];
	fma.rn.f32 	%f90, %f88, %f89, %f87;
	ld.global.f32 	%f91, [%rd18+28];
	ld.shared.f32 	%f92, [%r65+28];
	fma.rn.f32 	%f115, %f91, %f92, %f90;
	add.s32 	%r76, %r76, 8;
$L__BB1_8:
	setp.eq.s32 	%p7, %r13, 0;
	@%p7 bra 	$L__BB1_14;
	and.b32  	%r16, %r28, 3;
	setp.lt.u32 	%p8, %r13, 4;
	@%p8 bra 	$L__BB1_11;
	add.s32 	%r66, %r76, %r2;
	mul.wide.s32 	%rd19, %r66, 4;
	add.s64 	%rd20, %rd1, %rd19;
	ld.global.f32 	%f94, [%rd20];
	shl.b32 	%r67, %r76, 2;
	add.s32 	%r69, %r33, %r67;
	ld.shared.f32 	%f95, [%r69];
	fma.rn.f32 	%f96, %f94, %f95, %f115;
	ld.global.f32 	%f97, [%rd20+4];
	ld.shared.f32 	%f98, [%r69+4];
	fma.rn.f32 	%f99, %f97, %f98, %f96;
	ld.global.f32 	%f100, [%rd20+8];
	ld.shared.f32 	%f101, [%r69+8];
	fma.rn.f32 	%f102, %f100, %f101, %f99;
	ld.global.f32 	%f103, [%rd20+12];
	ld.shared.f32 	%f104, [%r69+12];
	fma.rn.f32 	%f115, %f103, %f104, %f102;
	add.s32 	%r76, %r76, 4;
$L__BB1_11:
	setp.eq.s32 	%p9, %r16, 0;
	@%p9 bra 	$L__BB1_14;
	shl.b32 	%r70, %r76, 2;
	add.s32 	%r80, %r33, %r70;
	add.s32 	%r79, %r76, %r2;
	neg.s32 	%r78, %r16;
$L__BB1_13:
	.pragma "nounroll";
	mul.wide.s32 	%rd21, %r79, 4;
	add.s64 	%rd22, %rd1, %rd21;
	ld.global.f32 	%f105, [%rd22];
	ld.shared.f32 	%f106, [%r80];
	fma.rn.f32 	%f115, %f105, %f106, %f115;
	add.s32 	%r80, %r80, 4;
	add.s32 	%r79, %r79, 1;
	add.s32 	%r78, %r78, 1;
	setp.ne.s32 	%p10, %r78, 0;
	@%p10 bra 	$L__BB1_13;
$L__BB1_14:
	cvta.to.global.u64 	%rd23, %rd3;
	add.s64 	%rd25, %rd23, %rd7;
	st.global.f32 	[%rd25], %f115;
$L__BB1_15:
	ret;

}
	// .globl	_Z28matvec_kernel_shared_generalPfS_S_i
.visible .entry _Z28matvec_kernel_shared_generalPfS_S_i(
	.param .u64 .ptr .align 1 _Z28matvec_kernel_shared_generalPfS_S_i_param_0,
	.param .u64 .ptr .align 1 _Z28matvec_kernel_shared_generalPfS_S_i_param_1,
	.param .u64 .ptr .align 1 _Z28matvec_kernel_shared_generalPfS_S_i_param_2,
	.param .u32 _Z28matvec_kernel_shared_generalPfS_S_i_param_3
)
{
	.reg .pred 	%p<15>;
	.reg .b32 	%r<107>;
	.reg .b32 	%f<117>;
	.reg .b64 	%rd<28>;

	ld.param.u64 	%rd5, [_Z28matvec_kernel_shared_generalPfS_S_i_param_0];
	ld.param.u64 	%rd6, [_Z28matvec_kernel_shared_generalPfS_S_i_param_1];
	ld.param.u64 	%rd4, [_Z28matvec_kernel_shared_generalPfS_S_i_param_2];
	ld.param.u32 	%r55, [_Z28matvec_kernel_shared_generalPfS_S_i_param_3];
	cvta.to.global.u64 	%rd1, %rd6;
	cvta.to.global.u64 	%rd2, %rd5;
	mov.u32 	%r1, %ntid.x;
	mov.u32 	%r57, %ctaid.x;
	mov.u32 	%r2, %tid.x;
	mad.lo.s32 	%r3, %r1, %r57, %r2;
	mov.u32 	%r4, %nctaid.x;
	and.b32  	%r5, %r4, 3;
	setp.lt.u32 	%p1, %r4, 4;
	mov.b32 	%r95, 0;
	@%p1 bra 	$L__BB2_3;
	and.b32  	%r95, %r4, 2147483644;
	and.b32  	%r58, %r4, -4;
	neg.s32 	%r94, %r58;
	add.s32 	%r93, %r2, %r1;
	shl.b32 	%r9, %r1, 2;
	shl.b32 	%r59, %r1, 1;
	add.s32 	%r92, %r2, %r59;
	mad.lo.s32 	%r91, %r1, 3, %r2;
	mov.u32 	%r90, %r2;
$L__BB2_2:
	rem.u32 	%r60, %r90, %r55;
	mul.wide.u32 	%rd7, %r60, 4;
	add.s64 	%rd8, %rd1, %rd7;
	ld.global.f32 	%f14, [%rd8];
	shl.b32 	%r61, %r60, 2;
	mov.u32 	%r62, B_shared;
	add.s32 	%r63, %r62, %r61;
	st.shared.f32 	[%r63], %f14;
	rem.u32 	%r64, %r93, %r55;
	mul.wide.u32 	%rd9, %r64, 4;
	add.s64 	%rd10, %rd1, %rd9;
	ld.global.f32 	%f15, [%rd10];
	shl.b32 	%r65, %r64, 2;
	add.s32 	%r66, %r62, %r65;
	st.shared.f32 	[%r66], %f15;
	rem.u32 	%r67, %r92, %r55;
	mul.wide.u32 	%rd11, %r67, 4;
	add.s64 	%rd12, %rd1, %rd11;
	ld.global.f32 	%f16, [%rd12];
	shl.b32 	%r68, %r67, 2;
	add.s32 	%r69, %r62, %r68;
	st.shared.f32 	[%r69], %f16;
	rem.u32 	%r70, %r91, %r55;
	mul.wide.u32 	%rd13, %r70, 4;
	add.s64 	%rd14, %rd1, %rd13;
	ld.global.f32 	%f17, [%rd14];
	shl.b32 	%r71, %r70, 2;
	add.s32 	%r72, %r62, %r71;
	st.shared.f32 	[%r72], %f17;
	add.s32 	%r94, %r94, 4;
	add.s32 	%r93, %r93, %r9;
	add.s32 	%r92, %r92, %r9;
	add.s32 	%r91, %r91, %r9;
	add.s32 	%r90, %r90, %r9;
	setp.ne.s32 	%p2, %r94, 0;
	@%p2 bra 	$L__BB2_2;
$L__BB2_3:
	setp.eq.s32 	%p3, %r5, 0;
	@%p3 bra 	$L__BB2_6;
	mad.lo.s32 	%r97, %r1, %r95, %r2;
	neg.s32 	%r96, %r5;
	mov.u32 	%r75, B_shared;
$L__BB2_5:
	.pragma "nounroll";
	rem.u32 	%r73, %r97, %r55;
	mul.wide.u32 	%rd15, %r73, 4;
	add.s64 	%rd16, %rd1, %rd15;
	ld.global.f32 	%f18, [%rd16];
	shl.b32 	%r74, %r73, 2;
	add.s32 	%r76, %r75, %r74;
	st.shared.f32 	[%r76], %f18;
	add.s32 	%r97, %r97, %r1;
	add.s32 	%r96, %r96, 1;
	setp.ne.s32 	%p4, %r96, 0;
	@%p4 bra 	$L__BB2_5;
$L__BB2_6:
	bar.sync 	0;
	setp.ge.s32 	%p5, %r3, %r55;
	@%p5 bra 	$L__BB2_21;
	setp.lt.s32 	%p6, %r55, 1;
	mov.f32 	%f116, 0f00000000;
	@%p6 bra 	$L__BB2_20;
	mul.lo.s32 	%r29, %r55, %r3;
	and.b32  	%r30, %r55, 15;
	setp.lt.u32 	%p7, %r55, 16;
	mov.b32 	%r102, 0;
	mov.f32 	%f116, 0f00000000;
	@%p7 bra 	$L__BB2_11;
	and.b32  	%r102, %r55, 2147483632;
	neg.s32 	%r100, %r102;
	mov.u32 	%r79, B_shared;
	add.s32 	%r98, %r79, 32;
	add.s64 	%rd3, %rd2, 32;
	mov.f32 	%f116, 0f00000000;
	mov.u32 	%r99, %r29;
$L__BB2_10:
	.pragma "nounroll";
	mul.wide.s32 	%rd17, %r99, 4;
	add.s64 	%rd18, %rd3, %rd17;
	ld.global.f32 	%f23, [%rd18+-32];
	ld.shared.v4.f32 	{%f24, %f25, %f26, %f27}, [%r98+-32];
	fma.rn.f32 	%f28, %f23, %f24, %f116;
	ld.global.f32 	%f29, [%rd18+-28];
	fma.rn.f32 	%f30, %f29, %f25, %f28;
	ld.global.f32 	%f31, [%rd18+-24];
	fma.rn.f32 	%f32, %f31, %f26, %f30;
	ld.global.f32 	%f33, [%rd18+-20];
	fma.rn.f32 	%f34, %f33, %f27, %f32;
	ld.global.f32 	%f35, [%rd18+-16];
	ld.shared.v4.f32 	{%f36, %f37, %f38, %f39}, [%r98+-16];
	fma.rn.f32 	%f40, %f35, %f36, %f34;
	ld.global.f32 	%f41, [%rd18+-12];
	fma.rn.f32 	%f42, %f41, %f37, %f40;
	ld.global.f32 	%f43, [%rd18+-8];
	fma.rn.f32 	%f44, %f43, %f38, %f42;
	ld.global.f32 	%f45, [%rd18+-4];
	fma.rn.f32 	%f46, %f45, %f39, %f44;
	ld.global.f32 	%f47, [%rd18];
	ld.shared.v4.f32 	{%f48, %f49, %f50, %f51}, [%r98];
	fma.rn.f32 	%f52, %f47, %f48, %f46;
	ld.global.f32 	%f53, [%rd18+4];
	fma.rn.f32 	%f54, %f53, %f49, %f52;
	ld.global.f32 	%f55, [%rd18+8];
	fma.rn.f32 	%f56, %f55, %f50, %f54;
	ld.global.f32 	%f57, [%rd18+12];
	fma.rn.f32 	%f58, %f57, %f51, %f56;
	ld.global.f32 	%f59, [%rd18+16];
	ld.shared.v4.f32 	{%f60, %f61, %f62, %f63}, [%r98+16];
	fma.rn.f32 	%f64, %f59, %f60, %f58;
	ld.global.f32 	%f65, [%rd18+20];
	fma.rn.f32 	%f66, %f65, %f61, %f64;
	ld.global.f32 	%f67, [%rd18+24];
	fma.rn.f32 	%f68, %f67, %f62, %f66;
	ld.global.f32 	%f69, [%rd18+28];
	fma.rn.f32 	%f116, %f69, %f63, %f68;
	add.s32 	%r100, %r100, 16;
	add.s32 	%r99, %r99, 16;
	add.s32 	%r98, %r98, 64;
	setp.ne.s32 	%p8, %r100, 0;
	@%p8 bra 	$L__BB2_10;
$L__BB2_11:
	setp.eq.s32 	%p9, %r30, 0;
	@%p9 bra 	$L__BB2_20;
	and.b32  	%r40, %r55, 7;
	setp.lt.u32 	%p10, %r30, 8;
	@%p10 bra 	$L__BB2_14;
	add.s32 	%r80, %r102, %r29;
	mul.wide.s32 	%rd19, %r80, 4;
	add.s64 	%rd20, %rd2, %rd19;
	ld.global.f32 	%f71, [%rd20];
	shl.b32 	%r81, %r102, 2;
	mov.u32 	%r82, B_shared;
	add.s32 	%r83, %r82, %r81;
	ld.shared.f32 	%f72, [%r83];
	fma.rn.f32 	%f73, %f71, %f72, %f116;
	ld.global.f32 	%f74, [%rd20+4];
	ld.shared.f32 	%f75, [%r83+4];
	fma.rn.f32 	%f76, %f74, %f75, %f73;
	ld.global.f32 	%f77, [%rd20+8];
	ld.shared.f32 	%f78, [%r83+8];
	fma.rn.f32 	%f79, %f77, %f78, %f76;
	ld.global.f32 	%f80, [%rd20+12];
	ld.shared.f32 	%f81, [%r83+12];
	fma.rn.f32 	%f82, %f80, %f81, %f79;
	ld.global.f32 	%f83, [%rd20+16];
	ld.shared.f32 	%f84, [%r83+16];
	fma.rn.f32 	%f85, %f83, %f84, %f82;
	ld.global.f32 	%f86, [%rd20+20];
	ld.shared.f32 	%f87, [%r83+20];
	fma.rn.f32 	%f88, %f86, %f87, %f85;
	ld.global.f32 	%f89, [%rd20+24];
	ld.shared.f32 	%f90, [%r83+24];
	fma.rn.f32 	%f91, %f89, %f90, %f88;
	ld.global.f32 	%f92, [%rd20+28];
	ld.shared.f32 	%f93, [%r83+28];
	fma.rn.f32 	%f116, %f92, %f93, %f91;
	add.s32 	%r102, %r102, 8;
$L__BB2_14:
	setp.eq.s32 	%p11, %r40, 0;
	@%p11 bra 	$L__BB2_20;
	and.b32  	%r43, %r55, 3;
	setp.lt.u32 	%p12, %r40, 4;
	@%p12 bra 	$L__BB2_17;
	add.s32 	%r84, %r102, %r29;
	mul.wide.s32 	%rd21, %r84, 4;
	add.s64 	%rd22, %rd2, %rd21;
	ld.global.f32 	%f95, [%rd22];
	shl.b32 	%r85, %r102, 2;
	mov.u32 	%r86, B_shared;
	add.s32 	%r87, %r86, %r85;
	ld.shared.f32 	%f96, [%r87];
	fma.rn.f32 	%f97, %f95, %f96, %f116;
	ld.global.f32 	%f98, [%rd22+4];
	ld.shared.f32 	%f99, [%r87+4];
	fma.rn.f32 	%f100, %f98, %f99, %f97;
	ld.global.f32 	%f101, [%rd22+8];
	ld.shared.f32 	%f102, [%r87+8];
	fma.rn.f32 	%f103, %f101, %f102, %f100;
	ld.global.f32 	%f104, [%rd22+12];
	ld.shared.f32 	%f105, [%r87+12];
	fma.rn.f32 	%f116, %f104, %f105, %f103;
	add.s32 	%r102, %r102, 4;
$L__BB2_17:
	setp.eq.s32 	%p13, %r43, 0;
	@%p13 bra 	$L__BB2_20;
	shl.b32 	%r88, %r102, 2;
	mov.u32 	%r89, B_shared;
	add.s32 	%r106, %r89, %r88;
	add.s32 	%r105, %r102, %r29;
	neg.s32 	%r104, %r43;
$L__BB2_19:
	.pragma "nounroll";
	mul.wide.s32 	%rd23, %r105, 4;
	add.s64 	%rd24, %rd2, %rd23;
	ld.global.f32 	%f106, [%rd24];
	ld.shared.f32 	%f107, [%r106];
	fma.rn.f32 	%f116, %f106, %f107, %f116;
	add.s32 	%r106, %r106, 4;
	add.s32 	%r105, %r105, 1;
	add.s32 	%r104, %r104, 1;
	setp.ne.s32 	%p14, %r104, 0;
	@%p14 bra 	$L__BB2_19;
$L__BB2_20:
	cvta.to.global.u64 	%rd25, %rd4;
	mul.wide.s32 	%rd26, %r3, 4;
	add.s64 	%rd27, %rd25, %rd26;
	st.global.f32 	[%rd27], %f116;
$L__BB2_21:
	ret;

}
	// .globl	_Z9vectorAddPKfS0_Pfi
.visible .entry _Z9vectorAddPKfS0_Pfi(
	.param .u64 .ptr .align 1 _Z9vectorAddPKfS0_Pfi_param_0,
	.param .u64 .ptr .align 1 _Z9vectorAddPKfS0_Pfi_param_1,
	.param .u64 .ptr .align 1 _Z9vectorAddPKfS0_Pfi_param_2,
	.param .u32 _Z9vectorAddPKfS0_Pfi_param_3
)
{
	.reg .pred 	%p<2>;
	.reg .b32 	%r<6>;
	.reg .b32 	%f<4>;
	.reg .b64 	%rd<11>;

	ld.param.u64 	%rd1, [_Z9vectorAddPKfS0_Pfi_param_0];
	ld.param.u64 	%rd2, [_Z9vectorAddPKfS0_Pfi_param_1];
	ld.param.u64 	%rd3, [_Z9vectorAddPKfS0_Pfi_param_2];
	ld.param.u32 	%r2, [_Z9vectorAddPKfS0_Pfi_param_3];
	mov.u32 	%r3, %ntid.x;
	mov.u32 	%r4, %ctaid.x;
	mov.u32 	%r5, %tid.x;
	mad.lo.s32 	%r1, %r3, %r4, %r5;
	setp.ge.s32 	%p1, %r1, %r2;
	@%p1 bra 	$L__BB3_2;
	cvta.to.global.u64 	%rd4, %rd1;
	cvta.to.global.u64 	%rd5, %rd2;
	cvta.to.global.u64 	%rd6, %rd3;
	mul.wide.s32 	%rd7, %r1, 4;
	add.s64 	%rd8, %rd4, %rd7;
	ld.global.f32 	%f1, [%rd8];
	add.s64 	%rd9, %rd5, %rd7;
	ld.global.f32 	%f2, [%rd9];
	add.f32 	%f3, %f1, %f2;
	add.s64 	%rd10, %rd6, %rd7;
	st.global.f32 	[%rd10], %f3;
$L__BB3_2:
	ret;

}


// ===== COMPILED SASS (sm_100) =====

	.target	sm_100

	.elftype	@"ET_EXEC"


//--------------------- .note.nv.tkinfo           --------------------------
	.section	.note.nv.tkinfo,"",@"SHT_NOTE"
	.sectionflags	@"SHF_NOTE_NV_TKINFO"
	.tkinfo
        /*0018*/ 	.word	0x00000002
        /*0030*/ 	.string	""
        /*0030*/ 	.string	"ptxas"
        /*0030*/ 	.string	"Cuda compilation tools, release 13.0, V13.0.88"
        /*0030*/ 	.string	"Build cuda_13.0.r13.0/compiler.36424714_0"
        /*0030*/ 	.string	"-arch sm_100 -m 64 "



//--------------------- .note.nv.cuinfo           --------------------------
	.section	.note.nv.cuinfo,"",@"SHT_NOTE"
	.sectionflags	@"SHF_NOTE_NV_CUINFO"
        /*0018*/ 	.short	0x0002
        /*001a*/ 	.short	0x0064
        /*001c*/ 	.short	0x0082
	.zero		2


//--------------------- .nv.info                  --------------------------
	.section	.nv.info,"",@"SHT_CUDA_INFO"
	.align	4


	//----- nvinfo : EIATTR_REGCOUNT
	.align		4
        /*0000*/ 	.byte	0x04, 0x2f
        /*0002*/ 	.short	(.L_1 - .L_0)
	.align		4
.L_0:
        /*0004*/ 	.word	index@(_Z13matvec_kernelPfS_S_i)
        /*0008*/ 	.word	0x0000001e


	//----- nvinfo : EIATTR_FRAME_SIZE
	.align		4
.L_1:
        /*000c*/ 	.byte	0x04, 0x11
        /*000e*/ 	.short	(.L_3 - .L_2)
	.align		4
.L_2:
        /*0010*/ 	.word	index@(_Z13matvec_kernelPfS_S_i)
        /*0014*/ 	.word	0x00000000


	//----- nvinfo : EIATTR_REGCOUNT
	.align		4
.L_3:
        /*0018*/ 	.byte	0x04, 0x2f
        /*001a*/ 	.short	(.L_5 - .L_4)
	.align		4
.L_4:
        /*001c*/ 	.word	index@(_Z20matvec_kernel_sharedPfS_S_i)
        /*0020*/ 	.word	0x00000020


	//----- nvinfo : EIATTR_FRAME_SIZE
	.align		4
.L_5:
        /*0024*/ 	.byte	0x04, 0x11
        /*0026*/ 	.short	(.L_7 - .L_6)
	.align		4
.L_6:
        /*0028*/ 	.word	index@(_Z20matvec_kernel_sharedPfS_S_i)
        /*002c*/ 	.word	0x00000000


	//----- nvinfo : EIATTR_REGCOUNT
	.align		4
.L_7:
        /*0030*/ 	.byte	0x04, 0x2f
        /*0032*/ 	.short	(.L_9 - .L_8)
	.align		4
.L_8:
        /*0034*/ 	.word	index@(_Z28matvec_kernel_shared_generalPfS_S_i)
        /*0038*/ 	.word	0x00000020


	//----- nvinfo : EIATTR_FRAME_SIZE
	.align		4
.L_9:
        /*003c*/ 	.byte	0x04, 0x11
        /*003e*/ 	.short	(.L_11 - .L_10)
	.align		4
.L_10:
        /*0040*/ 	.word	index@(_Z28matvec_kernel_shared_generalPfS_S_i)
        /*0044*/ 	.word	0x00000000


	//----- nvinfo : EIATTR_REGCOUNT
	.align		4
.L_11:
        /*0048*/ 	.byte	0x04, 0x2f
        /*004a*/ 	.short	(.L_13 - .L_12)
	.align		4
.L_12:
        /*004c*/ 	.word	index@(_Z9vectorAddPKfS0_Pfi)
        /*0050*/ 	.word	0x0000000c


	//----- nvinfo : EIATTR_FRAME_SIZE
	.align		4
.L_13:
        /*0054*/ 	.byte	0x04, 0x11
        /*0056*/ 	.short	(.L_15 - .L_14)
	.align		4
.L_14:
        /*0058*/ 	.word	index@(_Z9vectorAddPKfS0_Pfi)
        /*005c*/ 	.word	0x00000000


	//----- nvinfo : EIATTR_MIN_STACK_SIZE
	.align		4
.L_15:
        /*0060*/ 	.byte	0x04, 0x12
        /*0062*/ 	.short	(.L_17 - .L_16)
	.align		4
.L_16:
        /*0064*/ 	.word	index@(_Z9vectorAddPKfS0_Pfi)
        /*0068*/ 	.word	0x00000000


	//----- nvinfo : EIATTR_MIN_STACK_SIZE
	.align		4
.L_17:
        /*006c*/ 	.byte	0x04, 0x12
        /*006e*/ 	.short	(.L_19 - .L_18)
	.align		4
.L_18:
        /*0070*/ 	.word	index@(_Z28matvec_kernel_shared_generalPfS_S_i)
        /*0074*/ 	.word	0x00000000


	//----- nvinfo : EIATTR_MIN_STACK_SIZE
	.align		4
.L_19:
        /*0078*/ 	.byte	0x04, 0x12
        /*007a*/ 	.short	(.L_21 - .L_20)
	.align		4
.L_20:
        /*007c*/ 	.word	index@(_Z20matvec_kernel_sharedPfS_S_i)
        /*0080*/ 	.word	0x00000000


	//----- nvinfo : EIATTR_MIN_STACK_SIZE
	.align		4
.L_21:
        /*0084*/ 	.byte	0x04, 0x12
        /*0086*/ 	.short	(.L_23 - .L_22)
	.align		4
.L_22:
        /*0088*/ 	.word	index@(_Z13matvec_kernelPfS_S_i)
        /*008c*/ 	.word	0x00000000
.L_23:


//--------------------- .nv.compat                --------------------------
	.section	.nv.compat,"",@"SHT_CUDA_COMPAT_INFO"
	.align	4
        /*0000*/ 	.byte	0x02, 0x09, 0x00, 0x00, 0x02, 0x02, 0x01, 0x00, 0x02, 0x05, 0x05, 0x00, 0x03, 0x07, 0x01, 0x01
        /*0010*/ 	.byte	0x02, 0x03, 0x00, 0x00, 0x02, 0x06, 0x01, 0x00, 0x04, 0x0b, 0x08, 0x00, 0x09, 0x00, 0x00, 0x00
        /*0020*/ 	.byte	0x00, 0x00, 0x00, 0x00


//--------------------- .nv.info._Z9vectorAddPKfS0_Pfi --------------------------
	.section	.nv.info._Z9vectorAddPKfS0_Pfi,"",@"SHT_CUDA_INFO"
	.sectionflags	@""
	.align	4


	//----- nvinfo : EIATTR_CUDA_API_VERSION
	.align		4
        /*0000*/ 	.byte	0x04, 0x37
        /*0002*/ 	.short	(.L_25 - .L_24)
.L_24:
        /*0004*/ 	.word	0x00000082


	//----- nvinfo : EIATTR_KPARAM_INFO
	.align		4
.L_25:
        /*0008*/ 	.byte	0x04, 0x17
        /*000a*/ 	.short	(.L_27 - .L_26)
.L_26:
        /*000c*/ 	.word	0x00000000
        /*0010*/ 	.short	0x0003
        /*0012*/ 	.short	0x0018
        /*0014*/ 	.byte	0x00, 0xf0, 0x11, 0x00


	//----- nvinfo : EIATTR_KPARAM_INFO
	.align		4
.L_27:
        /*0018*/ 	.byte	0x04, 0x17
        /*001a*/ 	.short	(.L_29 - .L_28)
.L_28:
        /*001c*/ 	.word	0x00000000
        /*0020*/ 	.short	0x0002
        /*0022*/ 	.short	0x0010
        /*0024*/ 	.byte	0x00, 0xf5, 0x21, 0x00


	//----- nvinfo : EIATTR_KPARAM_INFO
	.align		4
.L_29:
        /*0028*/ 	.byte	0x04, 0x17
        /*002a*/ 	.short	(.L_31 - .L_30)
.L_30:
        /*002c*/ 	.word	0x00000000
        /*0030*/ 	.short	0x0001
        /*0032*/ 	.short	0x0008
        /*0034*/ 	.byte	0x00, 0xf5, 0x21, 0x00


	//----- nvinfo : EIATTR_KPARAM_INFO
	.align		4
.L_31:
        /*0038*/ 	.byte	0x04, 0x17
        /*003a*/ 	.short	(.L_33 - .L_32)
.L_32:
        /*003c*/ 	.word	0x00000000
        /*0040*/ 	.short	0x0000
        /*0042*/ 	.short	0x0000
        /*0044*/ 	.byte	0x00, 0xf5, 0x21, 0x00


	//----- nvinfo : EIATTR_SPARSE_MMA_MASK
	.align		4
.L_33:
        /*0048*/ 	.byte	0x03, 0x50
        /*004a*/ 	.short	0x0000


	//----- nvinfo : EIATTR_MAXREG_COUNT
	.align		4
        /*004c*/ 	.byte	0x03, 0x1b
        /*004e*/ 	.short	0x00ff


	//----- nvinfo : EIATTR_MERCURY_ISA_VERSION
	.align		4
        /*0050*/ 	.byte	0x03, 0x5f
        /*0052*/ 	.short	0x0101


	//----- nvinfo : EIATTR_VRC_CTA_INIT_COUNT
	.align		4
        /*0054*/ 	.byte	0x02, 0x4a
	.zero		1
	.zero		1


	//----- nvinfo : EIATTR_EXIT_INSTR_OFFSETS
	.align		4
        /*0058*/ 	.byte	0x04, 0x1c
        /*005a*/ 	.short	(.L_35 - .L_34)


	//   ....[0]....
.L_34:
        /*005c*/ 	.word	0x00000070


	//   ....[1]....
        /*0060*/ 	.word	0x00000130


	//----- nvinfo : EIATTR_CBANK_PARAM_SIZE
	.align		4
.L_35:
        /*0064*/ 	.byte	0x03, 0x19
        /*0066*/ 	.short	0x001c


	//----- nvinfo : EIATTR_PARAM_CBANK
	.align		4
        /*0068*/ 	.byte	0x04, 0x0a
        /*006a*/ 	.short	(.L_37 - .L_36)
	.align		4
.L_36:
        /*006c*/ 	.word	index@(.nv.constant0._Z9vectorAddPKfS0_Pfi)
        /*0070*/ 	.short	0x0380
        /*0072*/ 	.short	0x001c


	//----- nvinfo : EIATTR_SW_WAR
	.align		4
.L_37:
        /*0074*/ 	.byte	0x04, 0x36
        /*0076*/ 	.short	(.L_39 - .L_38)
.L_38:
        /*0078*/ 	.word	0x00000008
.L_39:


//--------------------- .nv.info._Z28matvec_kernel_shared_generalPfS_S_i --------------------------
	.section	.nv.info._Z28matvec_kernel_shared_generalPfS_S_i,"",@"SHT_CUDA_INFO"
	.sectionflags	@""
	.align	4


	//----- nvinfo : EIATTR_CUDA_API_VERSION
	.align		4
        /*0000*/ 	.byte	0x04, 0x37
        /*0002*/ 	.short	(.L_41 - .L_40)
.L_40:
        /*0004*/ 	.word	0x00000082


	//----- nvinfo : EIATTR_KPARAM_INFO
	.align		4
.L_41:
        /*0008*/ 	.byte	0x04, 0x17
        /*000a*/ 	.short	(.L_43 - .L_42)
.L_42:
        /*000c*/ 	.word	0x00000000
        /*0010*/ 	.short	0x0003
        /*0012*/ 	.short	0x0018
        /*0014*/ 	.byte	0x00, 0xf0, 0x11, 0x00


	//----- nvinfo : EIATTR_KPARAM_INFO
	.align		4
.L_43:
        /*0018*/ 	.byte	0x04, 0x17
        /*001a*/ 	.short	(.L_45 - .L_44)
.L_44:
        /*001c*/ 	.word	0x00000000
        /*0020*/ 	.short	0x0002
        /*0022*/ 	.short	0x0010
        /*0024*/ 	.byte	0x00, 0xf5, 0x21, 0x00


	//----- nvinfo : EIATTR_KPARAM_INFO
	.align		4
.L_45:
        /*0028*/ 	.byte	0x04, 0x17
        /*002a*/ 	.short	(.L_47 - .L_46)
.L_46:
        /*002c*/ 	.word	0x00000000
        /*0030*/ 	.short	0x0001
        /*0032*/ 	.short	0x0008
        /*0034*/ 	.byte	0x00, 0xf5, 0x21, 0x00


	//----- nvinfo : EIATTR_KPARAM_INFO
	.align		4
.L_47:
        /*0038*/ 	.byte	0x04, 0x17
        /*003a*/ 	.short	(.L_49 - .L_48)
.L_48:
        /*003c*/ 	.word	0x00000000
        /*0040*/ 	.short	0x0000
        /*0042*/ 	.short	0x0000
        /*0044*/ 	.byte	0x00, 0xf5, 0x21, 0x00


	//----- nvinfo : EIATTR_SPARSE_MMA_MASK
	.align		4
.L_49:
        /*0048*/ 	.byte	0x03, 0x50
        /*004a*/ 	.short	0x0000


	//----- nvinfo : EIATTR_MAXREG_COUNT
	.align		4
        /*004c*/ 	.byte	0x03, 0x1b
        /*004e*/ 	.short	0x00ff


	//----- nvinfo : EIATTR_NUM_BARRIERS
	.align		4
        /*0050*/ 	.byte	0x02, 0x4c
        /*0052*/ 	.byte	0x01
	.zero		1


	//----- nvinfo : EIATTR_MERCURY_ISA_VERSION
	.align		4
        /*0054*/ 	.byte	0x03, 0x5f
        /*0056*/ 	.short	0x0101


	//----- nvinfo : EIATTR_VRC_CTA_INIT_COUNT
	.align		4
        /*0058*/ 	.byte	0x02, 0x4a
	.zero		1
	.zero		1


	//----- nvinfo : EIATTR_EXIT_INSTR_OFFSETS
	.align		4
        /*005c*/ 	.byte	0x04, 0x1c
        /*005e*/ 	.short	(.L_51 - .L_50)


	//   ....[0]....
.L_50:
        /*0060*/ 	.word	0x000007e0


	//   ....[1]....
        /*0064*/ 	.word	0x00001090


	//----- nvinfo : EIATTR_CBANK_PARAM_SIZE
	.align		4
.L_51:
        /*0068*/ 	.byte	0x03, 0x19
        /*006a*/ 	.short	0x001c


	//----- nvinfo : EIATTR_PARAM_CBANK
	.align		4
        /*006c*/ 	.byte	0x04, 0x0a
        /*006e*/ 	.short	(.L_53 - .L_52)
	.align		4
.L_52:
        /*0070*/ 	.word	index@(.nv.constant0._Z28matvec_kernel_shared_generalPfS_S_i)
        /*0074*/ 	.short	0x0380
        /*0076*/ 	.short	0x001c


	//----- nvinfo : EIATTR_SW_WAR
	.align		4
.L_53:
        /*0078*/ 	.byte	0x04, 0x36
        /*007a*/ 	.short	(.L_55 - .L_54)
.L_54:
        /*007c*/ 	.word	0x00000008
.L_55:


//--------------------- .nv.info._Z20matvec_kernel_sharedPfS_S_i --------------------------
	.section	.nv.info._Z20matvec_kernel_sharedPfS_S_i,"",@"SHT_CUDA_INFO"
	.sectionflags	@""
	.align	4


	//----- nvinfo : EIATTR_CUDA_API_VERSION
	.align		4
        /*0000*/ 	.byte	0x04, 0x37
        /*0002*/ 	.short	(.L_57 - .L_56)
.L_56:
        /*0004*/ 	.word	0x00000082


	//----- nvinfo : EIATTR_KPARAM_INFO
	.align		4
.L_57:
        /*0008*/ 	.byte	0x04, 0x17
        /*000a*/ 	.short	(.L_59 - .L_58)
.L_58:
        /*000c*/ 	.word	0x00000000
        /*0010*/ 	.short	0x0003
        /*0012*/ 	.short	0x0018
        /*0014*/ 	.byte	0x00, 0xf0, 0x11, 0x00


	//----- nvinfo : EIATTR_KPARAM_INFO
	.align		4
.L_59:
        /*0018*/ 	.byte	0x04, 0x17
        /*001a*/ 	.short	(.L_61 - .L_60)
.L_60:
        /*001c*/ 	.word	0x00000000
        /*0020*/ 	.short	0x0002
        /*0022*/ 	.short	0x0010
        /*0024*/ 	.byte	0x00, 0xf5, 0x21, 0x00


	//----- nvinfo : EIATTR_KPARAM_INFO
	.align		4
.L_61:
        /*0028*/ 	.byte	0x04, 0x17
        /*002a*/ 	.short	(.L_63 - .L_62)
.L_62:
        /*002c*/ 	.word	0x00000000
        /*0030*/ 	.short	0x0001
        /*0032*/ 	.short	0x0008
        /*0034*/ 	.byte	0x00, 0xf5, 0x21, 0x00


	//----- nvinfo : EIATTR_KPARAM_INFO
	.align		4
.L_63:
        /*0038*/ 	.byte	0x04, 0x17
        /*003a*/ 	.short	(.L_65 - .L_64)
.L_64:
        /*003c*/ 	.word	0x00000000
        /*0040*/ 	.short	0x0000
        /*0042*/ 	.short	0x0000
        /*0044*/ 	.byte	0x00, 0xf5, 0x21, 0x00


	//----- nvinfo : EIATTR_SPARSE_MMA_MASK
	.align		4
.L_65:
        /*0048*/ 	.byte	0x03, 0x50
        /*004a*/ 	.short	0x0000


	//----- nvinfo : EIATTR_MAXREG_COUNT
	.align		4
        /*004c*/ 	.byte	0x03, 0x1b
        /*004e*/ 	.short	0x00ff


	//----- nvinfo : EIATTR_NUM_BARRIERS
	.align		4
        /*0050*/ 	.byte	0x02, 0x4c
        /*0052*/ 	.byte	0x01
	.zero		1


	//----- nvinfo : EIATTR_MERCURY_ISA_VERSION
	.align		4
        /*0054*/ 	.byte	0x03, 0x5f
        /*0056*/ 	.short	0x0101


	//----- nvinfo : EIATTR_VRC_CTA_INIT_COUNT
	.align		4
        /*0058*/ 	.byte	0x02, 0x4a
	.zero		1
	.zero		1


	//----- nvinfo : EIATTR_EXIT_INSTR_OFFSETS
	.align		4
        /*005c*/ 	.byte	0x04, 0x1c
        /*005e*/ 	.short	(.L_67 - .L_66)


	//   ....[0]....
.L_66:
        /*0060*/ 	.word	0x000002c0


	//   ....[1]....
        /*0064*/ 	.word	0x00000ab0


	//----- nvinfo : EIATTR_CBANK_PARAM_SIZE
	.align		4
.L_67:
        /*0068*/ 	.byte	0x03, 0x19
        /*006a*/ 	.short	0x001c


	//----- nvinfo : EIATTR_PARAM_CBANK
	.align		4
        /*006c*/ 	.byte	0x04, 0x0a
        /*006e*/ 	.short	(.L_69 - .L_68)
	.align		4
.L_68:
        /*0070*/ 	.word	index@(.nv.constant0._Z20matvec_kernel_sharedPfS_S_i)
        /*0074*/ 	.short	0x0380
        /*0076*/ 	.short	0x001c


	//----- nvinfo : EIATTR_SW_WAR
	.align		4
.L_69:
        /*0078*/ 	.byte	0x04, 0x36
        /*007a*/ 	.short	(.L_71 - .L_70)
.L_70:
        /*007c*/ 	.word	0x00000008
.L_71:


//--------------------- .nv.info._Z13matvec_kernelPfS_S_i --------------------------
	.section	.nv.info._Z13matvec_kernelPfS_S_i,"",@"SHT_CUDA_INFO"
	.sectionflags	@""
	.align	4


	//----- nvinfo : EIATTR_CUDA_API_VERSION
	.align		4
        /*0000*/ 	.byte	0x04, 0x37
        /*0002*/ 	.short	(.L_73 - .L_72)
.L_72:
        /*0004*/ 	.word	0x00000082


	//----- nvinfo : EIATTR_KPARAM_INFO
	.align		4
.L_73:
        /*0008*/ 	.byte	0x04, 0x17
        /*000a*/ 	.short	(.L_75 - .L_74)
.L_74:
        /*000c*/ 	.word	0x00000000
        /*0010*/ 	.short	0x0003
        /*0012*/ 	.short	0x0018
        /*0014*/ 	.byte	0x00, 0xf0, 0x11, 0x00


	//----- nvinfo : EIATTR_KPARAM_INFO
	.align		4
.L_75:
        /*0018*/ 	.byte	0x04, 0x17
        /*001a*/ 	.short	(.L_77 - .L_76)
.L_76:
        /*001c*/ 	.word	0x00000000
        /*0020*/ 	.short	0x0002
        /*0022*/ 	.short	0x0010
        /*0024*/ 	.byte	0x00, 0xf5, 0x21, 0x00


	//----- nvinfo : EIATTR_KPARAM_INFO
	.align		4
.L_77:
        /*0028*/ 	.byte	0x04, 0x17
        /*002a*/ 	.short	(.L_79 - .L_78)
.L_78:
        /*002c*/ 	.word	0x00000000
        /*0030*/ 	.short	0x0001
        /*0032*/ 	.short	0x0008
        /*0034*/ 	.byte	0x00, 0xf5, 0x21, 0x00


	//----- nvinfo : EIATTR_KPARAM_INFO
	.align		4
.L_79:
        /*0038*/ 	.byte	0x04, 0x17
        /*003a*/ 	.short	(.L_81 - .L_80)
.L_80:
        /*003c*/ 	.word	0x00000000
        /*0040*/ 	.short	0x0000
        /*0042*/ 	.short	0x0000
        /*0044*/ 	.byte	0x00, 0xf5, 0x21, 0x00


	//----- nvinfo : EIATTR_SPARSE_MMA_MASK
	.align		4
.L_81:
        /*0048*/ 	.byte	0x03, 0x50
        /*004a*/ 	.short	0x0000


	//----- nvinfo : EIATTR_MAXREG_COUNT
	.align		4
        /*004c*/ 	.byte	0x03, 0x1b
        /*004e*/ 	.short	0x00ff


	//----- nvinfo : EIATTR_MERCURY_ISA_VERSION
	.align		4
        /*0050*/ 	.byte	0x03, 0x5f
        /*0052*/ 	.short	0x0101


	//----- nvinfo : EIATTR_VRC_CTA_INIT_COUNT
	.align		4
        /*0054*/ 	.byte	0x02, 0x4a
	.zero		1
	.zero		1


	//----- nvinfo : EIATTR_EXIT_INSTR_OFFSETS
	.align		4
        /*0058*/ 	.byte	0x04, 0x1c
        /*005a*/ 	.short	(.L_83 - .L_82)


	//   ....[0]....
.L_82:
        /*005c*/ 	.word	0x00000070


	//   ....[1]....
        /*0060*/ 	.word	0x00000a80


	//----- nvinfo : EIATTR_CBANK_PARAM_SIZE
	.align		4
.L_83:
        /*0064*/ 	.byte	0x03, 0x19
        /*0066*/ 	.short	0x001c


	//----- nvinfo : EIATTR_PARAM_CBANK
	.align		4
        /*0068*/ 	.byte	0x04, 0x0a
        /*006a*/ 	.short	(.L_85 - .L_84)
	.align		4
.L_84:
        /*006c*/ 	.word	index@(.nv.constant0._Z13matvec_kernelPfS_S_i)
        /*0070*/ 	.short	0x0380
        /*0072*/ 	.short	0x001c


	//----- nvinfo : EIATTR_SW_WAR
	.align		4
.L_85:
        /*0074*/ 	.byte	0x04, 0x36
        /*0076*/ 	.short	(.L_87 - .L_86)
.L_86:
        /*0078*/ 	.word	0x00000008
.L_87:


//--------------------- .nv.callgraph             --------------------------
	.section	.nv.callgraph,"",@"SHT_CUDA_CALLGRAPH"
	.align	4
	.sectionentsize	8
	.align		4
        /*0000*/ 	.word	0x00000000
	.align		4
        /*0004*/ 	.word	0xffffffff
	.align		4
        /*0008*/ 	.word	0x00000000
	.align		4
        /*000c*/ 	.word	0xfffffffe
	.align		4
        /*0010*/ 	.word	0x00000000
	.align		4
        /*0014*/ 	.word	0xfffffffd
	.align		4
        /*0018*/ 	.word	0x00000000
	.align		4
        /*001c*/ 	.word	0xfffffffc


//--------------------- .text._Z9vectorAddPKfS0_Pfi --------------------------
	.section	.text._Z9vectorAddPKfS0_Pfi,"ax",@progbits
	.align	128
        .global         _Z9vectorAddPKfS0_Pfi
        .type           _Z9vectorAddPKfS0_Pfi,@function
        .size           _Z9vectorAddPKfS0_Pfi,(.L_x_26 - _Z9vectorAddPKfS0_Pfi)
        .other          _Z9vectorAddPKfS0_Pfi,@"STO_CUDA_ENTRY STV_DEFAULT"
_Z9vectorAddPKfS0_Pfi:
.text._Z9vectorAddPKfS0_Pfi:
[----:B------:R-:W-:Y:S01]  /*0000*/  LDC R1, c[0x0][0x37c] ;  /* 0x0000df00ff017b82 */ /* 0x000fe20000000800 */
[----:B------:R-:W0:Y:S01]  /*0010*/  S2R R9, SR_CTAID.X ;  /* 0x0000000000097919 */ /* 0x000e220000002500 */
[----:B------:R-:W0:Y:S01]  /*0020*/  LDCU UR4, c[0x0][0x360] ;  /* 0x00006c00ff0477ac */ /* 0x000e220008000800 */
[----:B------:R-:W0:Y:S01]  /*0030*/  S2R R0, SR_TID.X ;  /* 0x0000000000007919 */ /* 0x000e220000002100 */
[----:B------:R-:W1:Y:S01]  /*0040*/  LDCU UR5, c[0x0][0x398] ;  /* 0x00007300ff0577ac */ /* 0x000e620008000800 */
[----:B0-----:R-:W-:-:S05]  /*0050*/  IMAD R9, R9, UR4, R0 ;  /* 0x0000000409097c24 */ /* 0x001fca000f8e0200 */
[----:B-1----:R-:W-:-:S13]  /*0060*/  ISETP.GE.AND P0, PT, R9, UR5, PT ;  /* 0x0000000509007c0c */ /* 0x002fda000bf06270 */
[----:B------:R-:W-:Y:S05]  /*0070*/  @P0 EXIT ;  /* 0x000000000000094d */ /* 0x000fea0003800000 */
[----:B------:R-:W0:Y:S01]  /*0080*/  LDC.64 R2, c[0x0][0x380] ;  /* 0x0000e000ff027b82 */ /* 0x000e220000000a00 */
[----:B------:R-:W1:Y:S07]  /*0090*/  LDCU.64 UR4, c[0x0][0x358] ;  /* 0x00006b00ff0477ac */ /* 0x000e6e0008000a00 */
[----:B------:R-:W2:Y:S08]  /*00a0*/  LDC.64 R4, c[0x0][0x388] ;  /* 0x0000e200ff047b82 */ /* 0x000eb00000000a00 */
[----:B------:R-:W3:Y:S01]  /*00b0*/  LDC.64 R6, c[0x0][0x390] ;  /* 0x0000e400ff067b82 */ /* 0x000ee20000000a00 */
[----:B0-----:R-:W-:-:S06]  /*00c0*/  IMAD.WIDE R2, R9, 0x4, R2 ;  /* 0x0000000409027825 */ /* 0x001fcc00078e0202 */
[----:B-1----:R-:W4:Y:S01]  /*00d0*/  LDG.E R2, desc[UR4][R2.64] ;  /* 0x0000000402027981 */ /* 0x002f22000c1e1900 */
[----:B--2---:R-:W-:-:S06]  /*00e0*/  IMAD.WIDE R4, R9, 0x4, R4 ;  /* 0x0000000409047825 */ /* 0x004fcc00078e0204 */
[----:B------:R-:W4:Y:S01]  /*00f0*/  LDG.E R5, desc[UR4][R4.64] ;  /* 0x0000000404057981 */ /* 0x000f22000c1e1900 */
[----:B---3--:R-:W-:-:S04]  /*0100*/  IMAD.WIDE R6, R9, 0x4, R6 ;  /* 0x0000000409067825 */ /* 0x008fc800078e0206 */
[----:B----4-:R-:W-:-:S05]  /*0110*/  FADD R9, R2, R5 ;  /* 0x0000000502097221 */ /* 0x010fca0000000000 */
[----:B------:R-:W-:Y:S01]  /*0120*/  STG.E desc[UR4][R6.64], R9 ;  /* 0x0000000906007986 */ /* 0x000fe2000c101904 */
[----:B------:R-:W-:Y:S05]  /*0130*/  EXIT ;  /* 0x000000000000794d */ /* 0x000fea0003800000 */
.L_x_0:
[----:B------:R-:W-:-:S00]  /*0140*/  BRA `(.L_x_0) ;  /* 0xfffffffc00fc7947 */ /* 0x000fc0000383ffff */
[----:B------:R-:W-:-:S00]  /*0150*/  NOP ;  /* 0x0000000000007918 */ /* 0x000fc00000000000 */
        /* <DEDUP_REMOVED lines=10> */
.L_x_26:


//--------------------- .text._Z28matvec_kernel_shared_generalPfS_S_i --------------------------
	.section	.text._Z28matvec_kernel_shared_generalPfS_S_i,"ax",@progbits
	.align	128
        .global         _Z28matvec_kernel_shared_generalPfS_S_i
        .type           _Z28matvec_kernel_shared_generalPfS_S_i,@function
        .size           _Z28matvec_kernel_shared_generalPfS_S_i,(.L_x_27 - _Z28matvec_kernel_shared_generalPfS_S_i)
        .other          _Z28matvec_kernel_shared_generalPfS_S_i,@"STO_CUDA_ENTRY STV_DEFAULT"
_Z28matvec_kernel_shared_generalPfS_S_i:
.text._Z28matvec_kernel_shared_generalPfS_S_i:
[----:B------:R-:W-:Y:S01]  /*0000*/  LDC R1, c[0x0][0x37c] ;  /* 0x0000df00ff017b82 */ /* 0x000fe20000000800 */
[----:B------:R-:W0:Y:S07]  /*0010*/  S2R R13, SR_TID.X ;  /* 0x00000000000d7919 */ /* 0x000e2e0000002100 */
[----:B------:R-:W0:Y:S01]  /*0020*/  LDC R12, c[0x0][0x360] ;  /* 0x0000d800ff0c7b82 */ /* 0x000e220000000800 */
[----:B------:R-:W1:Y:S01]  /*0030*/  LDCU UR6, c[0x0][0x370] ;  /* 0x00006e00ff0677ac */ /* 0x000e620008000800 */
[----:B------:R-:W2:Y:S06]  /*0040*/  LDCU UR12, c[0x0][0x398] ;  /* 0x00007300ff0c77ac */ /* 0x000eac0008000800 */
[----:B------:R-:W0:Y:S01]  /*0050*/  S2UR UR4, SR_CTAID.X ;  /* 0x00000000000479c3 */ /* 0x000e220000002500 */
[----:B------:R-:W3:Y:S01]  /*0060*/  LDCU.64 UR10, c[0x0][0x358] ;  /* 0x00006b00ff0a77ac */ /* 0x000ee20008000a00 */
[----:B-1----:R-:W-:-:S02]  /*0070*/  UISETP.GE.U32.AND UP0, UPT, UR6, 0x4, UPT ;  /* 0x000000040600788c */ /* 0x002fc4000bf06070 */
[----:B------:R-:W-:Y:S01]  /*0080*/  ULOP3.LUT UR5, UR6, 0x3, URZ, 0xc0, !UPT ;  /* 0x0000000306057892 */ /* 0x000fe2000f8ec0ff */
[----:B0-----:R-:W-:Y:S01]  /*0090*/  IMAD R0, R12, UR4, R13 ;  /* 0x000000040c007c24 */ /* 0x001fe2000f8e020d */
[----:B------:R-:W-:-:S04]  /*00a0*/  UMOV UR4, URZ ;  /* 0x000000ff00047c82 */ /* 0x000fc80008000000 */
[----:B--2---:R-:W-:Y:S01]  /*00b0*/  ISETP.GE.AND P0, PT, R0, UR12, PT ;  /* 0x0000000c00007c0c */ /* 0x004fe2000bf06270 */
[----:B---3--:R-:W-:-:S12]  /*00c0*/  BRA.U !UP0, `(.L_x_1) ;  /* 0x0000000508347547 */ /* 0x008fd8000b800000 */
[----:B------:R-:W0:Y:S01]  /*00d0*/  LDCU UR9, c[0x0][0x398] ;  /* 0x00007300ff0977ac */ /* 0x000e220008000800 */
[----:B------:R-:W1:Y:S01]  /*00e0*/  S2UR UR8, SR_CgaCtaId ;  /* 0x00000000000879c3 */ /* 0x000e620000008800 */
[----:B------:R-:W-:Y:S01]  /*00f0*/  HFMA2 R14, -RZ, RZ, 0, 0 ;  /* 0x00000000ff0e7431 */ /* 0x000fe200000001ff */
[CC--:B------:R-:W-:Y:S01]  /*0100*/  IADD3 R19, PT, PT, R12.reuse, R13.reuse, RZ ;  /* 0x0000000d0c137210 */ /* 0x0c0fe20007ffe0ff */
[----:B------:R-:W-:Y:S01]  /*0110*/  ULOP3.LUT UR4, UR6, 0x7ffffffc, URZ, 0xc0, !UPT ;  /* 0x7ffffffc06047892 */ /* 0x000fe2000f8ec0ff */
[----:B------:R-:W-:Y:S01]  /*0120*/  IMAD R17, R12, 0x3, R13 ;  /* 0x000000030c117824 */ /* 0x000fe200078e020d */
[----:B------:R-:W-:Y:S01]  /*0130*/  ULOP3.LUT UR6, UR6, 0xfffffffc, URZ, 0xc0, !UPT ;  /* 0xfffffffc06067892 */ /* 0x000fe2000f8ec0ff */
[----:B------:R-:W-:Y:S01]  /*0140*/  MOV R21, R13 ;  /* 0x0000000d00157202 */ /* 0x000fe20000000f00 */
[----:B------:R-:W-:Y:S01]  /*0150*/  UMOV UR7, 0x400 ;  /* 0x0000040000077882 */ /* 0x000fe20000000000 */
[----:B------:R-:W2:Y:S01]  /*0160*/  LDC.64 R2, c[0x0][0x388] ;  /* 0x0000e200ff027b82 */ /* 0x000ea20000000a00 */
[----:B------:R-:W-:Y:S01]  /*0170*/  UIADD3 UR6, UPT, UPT, -UR6, URZ, URZ ;  /* 0x000000ff06067290 */ /* 0x000fe2000fffe1ff */
[----:B0-----:R-:W0:Y:S01]  /*0180*/  I2F.U32.RP R4, UR9 ;  /* 0x0000000900047d06 */ /* 0x001e220008209000 */
[----:B------:R-:W-:-:S02]  /*0190*/  ISETP.NE.U32.AND P1, PT, RZ, UR9, PT ;  /* 0x00000009ff007c0c */ /* 0x000fc4000bf25070 */
[----:B------:R-:W-:Y:S01]  /*01a0*/  LOP3.LUT R16, RZ, UR9, RZ, 0x33, !PT ;  /* 0x00000009ff107c12 */ /* 0x000fe2000f8e33ff */
[----:B-1----:R-:W-:-:S04]  /*01b0*/  ULEA UR7, UR8, UR7, 0x18 ;  /* 0x0000000708077291 */ /* 0x002fc8000f8ec0ff */
[----:B0-----:R-:W0:Y:S02]  /*01c0*/  MUFU.RCP R4, R4 ;  /* 0x0000000400047308 */ /* 0x001e240000001000 */
[----:B0-----:R-:W-:-:S06]  /*01d0*/  IADD3 R15, PT, PT, R4, 0xffffffe, RZ ;  /* 0x0ffffffe040f7810 */ /* 0x001fcc0007ffe0ff */
[----:B------:R-:W0:Y:S02]  /*01e0*/  F2I.FTZ.U32.TRUNC.NTZ R15, R15 ;  /* 0x0000000f000f7305 */ /* 0x000e24000021f000 */
[----:B0-----:R-:W-:-:S05]  /*01f0*/  IADD3 R5, PT, PT, RZ, -R15, RZ ;  /* 0x8000000fff057210 */ /* 0x001fca0007ffe0ff */
[----:B------:R-:W-:-:S04]  /*0200*/  IMAD R5, R5, UR9, RZ ;  /* 0x0000000905057c24 */ /* 0x000fc8000f8e02ff */
[----:B------:R-:W-:Y:S01]  /*0210*/  IMAD.HI.U32 R14, R15, R5, R14 ;  /* 0x000000050f0e7227 */ /* 0x000fe200078e000e */
[----:B--2---:R-:W-:-:S07]  /*0220*/  LEA R15, R12, R13, 0x1 ;  /* 0x0000000d0c0f7211 */ /* 0x004fce00078e08ff */
.L_x_2:
[----:B0-----:R-:W-:-:S04]  /*0230*/  IMAD.HI.U32 R4, R14, R21, RZ ;  /* 0x000000150e047227 */ /* 0x001fc800078e00ff */
[----:B------:R-:W-:Y:S01]  /*0240*/  IMAD.HI.U32 R5, R14, R19, RZ ;  /* 0x000000130e057227 */ /* 0x000fe200078e00ff */
[----:B------:R-:W-:-:S03]  /*0250*/  IADD3 R4, PT, PT, -R4, RZ, RZ ;  /* 0x000000ff04047210 */ /* 0x000fc60007ffe1ff */
[----:B------:R-:W-:Y:S01]  /*0260*/  IMAD.HI.U32 R6, R14, R15, RZ ;  /* 0x0000000f0e067227 */ /* 0x000fe200078e00ff */
[----:B------:R-:W-:-:S03]  /*0270*/  IADD3 R8, PT, PT, -R5, RZ, RZ ;  /* 0x000000ff05087210 */ /* 0x000fc60007ffe1ff */
[----:B------:R-:W-:Y:S01]  /*0280*/  IMAD.HI.U32 R7, R14, R17, RZ ;  /* 0x000000110e077227 */ /* 0x000fe200078e00ff */
[----:B------:R-:W-:-:S03]  /*0290*/  IADD3 R6, PT, PT, -R6, RZ, RZ ;  /* 0x000000ff06067210 */ /* 0x000fc60007ffe1ff */
[----:B------:R-:W-:Y:S02]  /*02a0*/  IMAD.MOV R10, RZ, RZ, -R7 ;  /* 0x000000ffff0a7224 */ /* 0x000fe400078e0a07 */
[----:B------:R-:W-:Y:S02]  /*02b0*/  IMAD R29, R4, UR9, R21 ;  /* 0x00000009041d7c24 */ /* 0x000fe4000f8e0215 */
[----:B------:R-:W-:Y:S02]  /*02c0*/  IMAD R23, R8, UR9, R19 ;  /* 0x0000000908177c24 */ /* 0x000fe4000f8e0213 */
[----:B------:R-:W-:Y:S01]  /*02d0*/  IMAD R27, R6, UR9, R15 ;  /* 0x00000009061b7c24 */ /* 0x000fe2000f8e020f */
[----:B------:R-:W-:Y:S01]  /*02e0*/  ISETP.GE.U32.AND P2, PT, R29, UR9, PT ;  /* 0x000000091d007c0c */ /* 0x000fe2000bf46070 */
[----:B------:R-:W-:Y:S01]  /*02f0*/  IMAD R25, R10, UR9, R17 ;  /* 0x000000090a197c24 */ /* 0x000fe2000f8e0211 */
[----:B------:R-:W-:Y:S02]  /*0300*/  ISETP.GE.U32.AND P3, PT, R23, UR9, PT ;  /* 0x0000000917007c0c */ /* 0x000fe4000bf66070 */
[----:B------:R-:W-:-:S02]  /*0310*/  ISETP.GE.U32.AND P4, PT, R27, UR9, PT ;  /* 0x000000091b007c0c */ /* 0x000fc4000bf86070 */
[----:B------:R-:W-:-:S07]  /*0320*/  ISETP.GE.U32.AND P5, PT, R25, UR9, PT ;  /* 0x0000000919007c0c */ /* 0x000fce000bfa6070 */
[----:B------:R-:W-:Y:S02]  /*0330*/  @P2 IADD3 R29, PT, PT, R29, -UR9, RZ ;  /* 0x800000091d1d2c10 */ /* 0x000fe4000fffe0ff */
[----:B------:R-:W-:Y:S02]  /*0340*/  @P3 IADD3 R23, PT, PT, R23, -UR9, RZ ;  /* 0x8000000917173c10 */ /* 0x000fe4000fffe0ff */
[----:B------:R-:W-:Y:S02]  /*0350*/  @P4 IADD3 R27, PT, PT, R27, -UR9, RZ ;  /* 0x800000091b1b4c10 */ /* 0x000fe4000fffe0ff */
[----:B------:R-:W-:Y:S02]  /*0360*/  @P5 IADD3 R25, PT, PT, R25, -UR9, RZ ;  /* 0x8000000919195c10 */ /* 0x000fe4000fffe0ff */
[----:B------:R-:W-:Y:S02]  /*0370*/  ISETP.GE.U32.AND P2, PT, R29, UR9, PT ;  /* 0x000000091d007c0c */ /* 0x000fe4000bf46070 */
[----:B------:R-:W-:-:S02]  /*0380*/  ISETP.GE.U32.AND P3, PT, R23, UR9, PT ;  /* 0x0000000917007c0c */ /* 0x000fc4000bf66070 */
[----:B------:R-:W-:Y:S02]  /*0390*/  ISETP.GE.U32.AND P4, PT, R27, UR9, PT ;  /* 0x000000091b007c0c */ /* 0x000fe4000bf86070 */
[----:B------:R-:W-:-:S07]  /*03a0*/  ISETP.GE.U32.AND P5, PT, R25, UR9, PT ;  /* 0x0000000919007c0c */ /* 0x000fce000bfa6070 */
[----:B------:R-:W-:Y:S02]  /*03b0*/  @P2 IADD3 R29, PT, PT, R29, -UR9, RZ ;  /* 0x800000091d1d2c10 */ /* 0x000fe4000fffe0ff */
[----:B------:R-:W-:Y:S02]  /*03c0*/  @P3 IADD3 R23, PT, PT, R23, -UR9, RZ ;  /* 0x8000000917173c10 */ /* 0x000fe4000fffe0ff */
[----:B------:R-:W-:Y:S01]  /*03d0*/  @P4 VIADD R27, R27, -UR9 ;  /* 0x800000091b1b4c36 */ /* 0x000fe20008000000 */
[C---:B------:R-:W-:Y:S02]  /*03e0*/  SEL R29, R16.reuse, R29, !P1 ;  /* 0x0000001d101d7207 */ /* 0x040fe40004800000 */
[----:B------:R-:W-:Y:S02]  /*03f0*/  @P5 IADD3 R25, PT, PT, R25, -UR9, RZ ;  /* 0x8000000919195c10 */ /* 0x000fe4000fffe0ff */
[C---:B------:R-:W-:Y:S01]  /*0400*/  SEL R23, R16.reuse, R23, !P1 ;  /* 0x0000001710177207 */ /* 0x040fe20004800000 */
[----:B------:R-:W-:Y:S01]  /*0410*/  IMAD.WIDE.U32 R4, R29, 0x4, R2 ;  /* 0x000000041d047825 */ /* 0x000fe200078e0002 */
[----:B------:R-:W-:-:S02]  /*0420*/  SEL R27, R16, R27, !P1 ;  /* 0x0000001b101b7207 */ /* 0x000fc40004800000 */
[----:B------:R-:W-:Y:S01]  /*0430*/  SEL R25, R16, R25, !P1 ;  /* 0x0000001910197207 */ /* 0x000fe20004800000 */
[--C-:B------:R-:W-:Y:S02]  /*0440*/  IMAD.WIDE.U32 R6, R23, 0x4, R2.reuse ;  /* 0x0000000417067825 */ /* 0x100fe400078e0002 */
[----:B------:R-:W2:Y:S02]  /*0450*/  LDG.E R4, desc[UR10][R4.64] ;  /* 0x0000000a04047981 */ /* 0x000ea4000c1e1900 */
[--C-:B------:R-:W-:Y:S02]  /*0460*/  IMAD.WIDE.U32 R8, R27, 0x4, R2.reuse ;  /* 0x000000041b087825 */ /* 0x100fe400078e0002 */
[----:B------:R-:W3:Y:S02]  /*0470*/  LDG.E R6, desc[UR10][R6.64] ;  /* 0x0000000a06067981 */ /* 0x000ee4000c1e1900 */
[----:B------:R-:W-:Y:S02]  /*0480*/  IMAD.WIDE.U32 R10, R25, 0x4, R2 ;  /* 0x00000004190a7825 */ /* 0x000fe400078e0002 */
[----:B------:R-:W4:Y:S04]  /*0490*/  LDG.E R8, desc[UR10][R8.64] ;  /* 0x0000000a08087981 */ /* 0x000f28000c1e1900 */
[----:B------:R-:W5:Y:S01]  /*04a0*/  LDG.E R10, desc[UR10][R10.64] ;  /* 0x0000000a0a0a7981 */ /* 0x000f62000c1e1900 */
[----:B------:R-:W-:-:S02]  /*04b0*/  LEA R29, R29, UR7, 0x2 ;  /* 0x000000071d1d7c11 */ /* 0x000fc4000f8e10ff */
[----:B------:R-:W-:Y:S02]  /*04c0*/  LEA R23, R23, UR7, 0x2 ;  /* 0x0000000717177c11 */ /* 0x000fe4000f8e10ff */
[----:B------:R-:W-:Y:S02]  /*04d0*/  LEA R27, R27, UR7, 0x2 ;  /* 0x000000071b1b7c11 */ /* 0x000fe4000f8e10ff */
[----:B------:R-:W-:Y:S01]  /*04e0*/  LEA R25, R25, UR7, 0x2 ;  /* 0x0000000719197c11 */ /* 0x000fe2000f8e10ff */
[----:B------:R-:W-:-:S04]  /*04f0*/  UIADD3 UR6, UPT, UPT, UR6, 0x4, URZ ;  /* 0x0000000406067890 */ /* 0x000fc8000fffe0ff */
[----:B------:R-:W-:Y:S01]  /*0500*/  UISETP.NE.AND UP0, UPT, UR6, URZ, UPT ;  /* 0x000000ff0600728c */ /* 0x000fe2000bf05270 */
[C---:B------:R-:W-:Y:S02]  /*0510*/  LEA R21, R12.reuse, R21, 0x2 ;  /* 0x000000150c157211 */ /* 0x040fe400078e10ff */
[C---:B------:R-:W-:Y:S02]  /*0520*/  LEA R19, R12.reuse, R19, 0x2 ;  /* 0x000000130c137211 */ /* 0x040fe400078e10ff */
[C---:B------:R-:W-:Y:S02]  /*0530*/  LEA R15, R12.reuse, R15, 0x2 ;  /* 0x0000000f0c0f7211 */ /* 0x040fe400078e10ff */
[----:B------:R-:W-:Y:S01]  /*0540*/  LEA R17, R12, R17, 0x2 ;  /* 0x000000110c117211 */ /* 0x000fe200078e10ff */
[----:B--2---:R0:W-:Y:S04]  /*0550*/  STS [R29], R4 ;  /* 0x000000041d007388 */ /* 0x0041e80000000800 */
[----:B---3--:R0:W-:Y:S04]  /*0560*/  STS [R23], R6 ;  /* 0x0000000617007388 */ /* 0x0081e80000000800 */
[----:B----4-:R0:W-:Y:S04]  /*0570*/  STS [R27], R8 ;  /* 0x000000081b007388 */ /* 0x0101e80000000800 */
[----:B-----5:R0:W-:Y:S01]  /*0580*/  STS [R25], R10 ;  /* 0x0000000a19007388 */ /* 0x0201e20000000800 */
[----:B------:R-:W-:Y:S05]  /*0590*/  BRA.U UP0, `(.L_x_2) ;  /* 0xfffffffd00247547 */ /* 0x000fea000b83ffff */
.L_x_1:
[----:B------:R-:W-:-:S09]  /*05a0*/  UISETP.NE.AND UP0, UPT, UR5, URZ, UPT ;  /* 0x000000ff0500728c */ /* 0x000fd2000bf05270 */
[----:B------:R-:W-:Y:S05]  /*05b0*/  BRA.U !UP0, `(.L_x_3) ;  /* 0x0000000108847547 */ /* 0x000fea000b800000 */
[----:B------:R-:W0:Y:S01]  /*05c0*/  LDCU UR8, c[0x0][0x398] ;  /* 0x00007300ff0877ac */ /* 0x000e220008000800 */
[----:B------:R-:W1:Y:S01]  /*05d0*/  S2UR UR7, SR_CgaCtaId ;  /* 0x00000000000779c3 */ /* 0x000e620000008800 */
[----:B------:R-:W-:Y:S01]  /*05e0*/  IMAD R13, R12, UR4, R13 ;  /* 0x000000040c0d7c24 */ /* 0x000fe2000f8e020d */
[----:B------:R-:W-:Y:S01]  /*05f0*/  UMOV UR6, 0x400 ;  /* 0x0000040000067882 */ /* 0x000fe20000000000 */
[----:B------:R-:W-:-:S05]  /*0600*/  UIADD3 UR5, UPT, UPT, -UR5, URZ, URZ ;  /* 0x000000ff05057290 */ /* 0x000fca000fffe1ff */
[----:B------:R-:W2:Y:S01]  /*0610*/  LDC.64 R2, c[0x0][0x388] ;  /* 0x0000e200ff027b82 */ /* 0x000ea20000000a00 */
[----:B0-----:R-:W0:Y:S01]  /*0620*/  I2F.U32.RP R6, UR8 ;  /* 0x0000000800067d06 */ /* 0x001e220008209000 */
[----:B------:R-:W-:Y:S02]  /*0630*/  ISETP.NE.U32.AND P2, PT, RZ, UR8, PT ;  /* 0x00000008ff007c0c */ /* 0x000fe4000bf45070 */
[----:B------:R-:W-:Y:S01]  /*0640*/  LOP3.LUT R9, RZ, UR8, RZ, 0x33, !PT ;  /* 0x00000008ff097c12 */ /* 0x000fe2000f8e33ff */
[----:B-1----:R-:W-:-:S04]  /*0650*/  ULEA UR6, UR7, UR6, 0x18 ;  /* 0x0000000607067291 */ /* 0x002fc8000f8ec0ff */
[----:B0-----:R-:W0:Y:S02]  /*0660*/  MUFU.RCP R6, R6 ;  /* 0x0000000600067308 */ /* 0x001e240000001000 */
[----:B0-----:R-:W-:-:S06]  /*0670*/  IADD3 R4, PT, PT, R6, 0xffffffe, RZ ;  /* 0x0ffffffe06047810 */ /* 0x001fcc0007ffe0ff */
[----:B------:R0:W1:Y:S02]  /*0680*/  F2I.FTZ.U32.TRUNC.NTZ R5, R4 ;  /* 0x0000000400057305 */ /* 0x000064000021f000 */
[----:B0-----:R-:W-:Y:S01]  /*0690*/  IMAD.MOV.U32 R4, RZ, RZ, RZ ;  /* 0x000000ffff047224 */ /* 0x001fe200078e00ff */
[----:B-1----:R-:W-:-:S05]  /*06a0*/  IADD3 R7, PT, PT, RZ, -R5, RZ ;  /* 0x80000005ff077210 */ /* 0x002fca0007ffe0ff */
[----:B------:R-:W-:-:S04]  /*06b0*/  IMAD R7, R7, UR8, RZ ;  /* 0x0000000807077c24 */ /* 0x000fc8000f8e02ff */
[----:B--2---:R-:W-:-:S07]  /*06c0*/  IMAD.HI.U32 R6, R5, R7, R4 ;  /* 0x0000000705067227 */ /* 0x004fce00078e0004 */
.L_x_4:
[----:B-1----:R-:W-:-:S05]  /*06d0*/  IMAD.HI.U32 R4, R6, R13, RZ ;  /* 0x0000000d06047227 */ /* 0x002fca00078e00ff */
[----:B------:R-:W-:-:S05]  /*06e0*/  IADD3 R4, PT, PT, -R4, RZ, RZ ;  /* 0x000000ff04047210 */ /* 0x000fca0007ffe1ff */
[----:B------:R-:W-:-:S05]  /*06f0*/  IMAD R4, R4, UR8, R13 ;  /* 0x0000000804047c24 */ /* 0x000fca000f8e020d */
[----:B------:R-:W-:-:S13]  /*0700*/  ISETP.GE.U32.AND P1, PT, R4, UR8, PT ;  /* 0x0000000804007c0c */ /* 0x000fda000bf26070 */
[----:B------:R-:W-:-:S04]  /*0710*/  @P1 IADD3 R4, PT, PT, R4, -UR8, RZ ;  /* 0x8000000804041c10 */ /* 0x000fc8000fffe0ff */
[----:B------:R-:W-:-:S13]  /*0720*/  ISETP.GE.U32.AND P1, PT, R4, UR8, PT ;  /* 0x0000000804007c0c */ /* 0x000fda000bf26070 */
[----:B------:R-:W-:-:S04]  /*0730*/  @P1 IADD3 R4, PT, PT, R4, -UR8, RZ ;  /* 0x8000000804041c10 */ /* 0x000fc8000fffe0ff */
[----:B------:R-:W-:-:S05]  /*0740*/  SEL R7, R9, R4, !P2 ;  /* 0x0000000409077207 */ /* 0x000fca0005000000 */
[----:B------:R-:W-:-:S06]  /*0750*/  IMAD.WIDE.U32 R4, R7, 0x4, R2 ;  /* 0x0000000407047825 */ /* 0x000fcc00078e0002 */
[----:B------:R-:W2:Y:S01]  /*0760*/  LDG.E R4, desc[UR10][R4.64] ;  /* 0x0000000a04047981 */ /* 0x000ea2000c1e1900 */
[----:B------:R-:W-:Y:S01]  /*0770*/  LEA R7, R7, UR6, 0x2 ;  /* 0x0000000607077c11 */ /* 0x000fe2000f8e10ff */
[----:B------:R-:W-:Y:S01]  /*0780*/  UIADD3 UR5, UPT, UPT, UR5, 0x1, URZ ;  /* 0x0000000105057890 */ /* 0x000fe2000fffe0ff */
[----:B------:R-:W-:-:S03]  /*0790*/  IADD3 R13, PT, PT, R12, R13, RZ ;  /* 0x0000000d0c0d7210 */ /* 0x000fc60007ffe0ff */
[----:B------:R-:W-:Y:S01]  /*07a0*/  UISETP.NE.AND UP0, UPT, UR5, URZ, UPT ;  /* 0x000000ff0500728c */ /* 0x000fe2000bf05270 */
[----:B--2---:R1:W-:Y:S08]  /*07b0*/  STS [R7], R4 ;  /* 0x0000000407007388 */ /* 0x0043f00000000800 */
[----:B------:R-:W-:Y:S05]  /*07c0*/  BRA.U UP0, `(.L_x_4) ;  /* 0xfffffffd00c07547 */ /* 0x000fea000b83ffff */
.L_x_3:
[----:B------:R-:W-:Y:S06]  /*07d0*/  BAR.SYNC.DEFER_BLOCKING 0x0 ;  /* 0x0000000000007b1d */ /* 0x000fec0000010000 */
[----:B------:R-:W-:Y:S05]  /*07e0*/  @P0 EXIT ;  /* 0x000000000000094d */ /* 0x000fea0003800000 */
[----:B------:R-:W-:Y:S01]  /*07f0*/  UISETP.GE.AND UP0, UPT, UR12, 0x1, UPT ;  /* 0x000000010c00788c */ /* 0x000fe2000bf06270 */
[----:B------:R-:W-:-:S08]  /*0800*/  HFMA2 R15, -RZ, RZ, 0, 0 ;  /* 0x00000000ff0f7431 */ /* 0x000fd000000001ff */
[----:B------:R-:W-:Y:S05]  /*0810*/  BRA.U !UP0, `(.L_x_5) ;  /* 0x0000000908107547 */ /* 0x000fea000b800000 */
[----:B------:R-:W-:Y:S02]  /*0820*/  UISETP.GE.U32.AND UP1, UPT, UR12, 0x10, UPT ;  /* 0x000000100c00788c */ /* 0x000fe4000bf26070 */
[----:B------:R-:W-:Y:S01]  /*0830*/  IMAD R3, R0, UR12, RZ ;  /* 0x0000000c00037c24 */ /* 0x000fe2000f8e02ff */
[----:B------:R-:W-:Y:S01]  /*0840*/  ULOP3.LUT UR9, UR12, 0xf, URZ, 0xc0, !UPT ;  /* 0x0000000f0c097892 */ /* 0x000fe2000f8ec0ff */
[----:B------:R-:W-:Y:S01]  /*0850*/  MOV R15, RZ ;  /* 0x000000ff000f7202 */ /* 0x000fe20000000f00 */
[----:B------:R-:W-:Y:S02]  /*0860*/  UMOV UR4, URZ ;  /* 0x000000ff00047c82 */ /* 0x000fe40008000000 */
[----:B------:R-:W-:Y:S02]  /*0870*/  UISETP.NE.AND UP0, UPT, UR9, URZ, UPT ;  /* 0x000000ff0900728c */ /* 0x000fe4000bf05270 */
[----:B------:R-:W-:Y:S09]  /*0880*/  BRA.U !UP1, `(.L_x_6) ;  /* 0x0000000109dc7547 */ /* 0x000ff2000b800000 */
[----:B------:R-:W2:Y:S01]  /*0890*/  S2UR UR8, SR_CgaCtaId ;  /* 0x00000000000879c3 */ /* 0x000ea20000008800 */
[----:B------:R-:W3:Y:S01]  /*08a0*/  LDCU.64 UR6, c[0x0][0x380] ;  /* 0x00007000ff0677ac */ /* 0x000ee20008000a00 */
[----:B------:R-:W-:Y:S01]  /*08b0*/  MOV R15, RZ ;  /* 0x000000ff000f7202 */ /* 0x000fe20000000f00 */
[----:B------:R-:W-:Y:S01]  /*08c0*/  IMAD.MOV.U32 R2, RZ, RZ, R3 ;  /* 0x000000ffff027224 */ /* 0x000fe200078e0003 */
[----:B------:R-:W-:Y:S01]  /*08d0*/  UMOV UR5, 0x400 ;  /* 0x0000040000057882 */ /* 0x000fe20000000000 */
[----:B------:R-:W-:Y:S02]  /*08e0*/  ULOP3.LUT UR4, UR12, 0x7ffffff0, URZ, 0xc0, !UPT ;  /* 0x7ffffff00c047892 */ /* 0x000fe4000f8ec0ff */
[----:B---3--:R-:W-:-:S04]  /*08f0*/  UIADD3 UR6, UP1, UPT, UR6, 0x20, URZ ;  /* 0x0000002006067890 */ /* 0x008fc8000ff3e0ff */
[----:B------:R-:W-:Y:S02]  /*0900*/  UIADD3.X UR7, UPT, UPT, URZ, UR7, URZ, UP1, !UPT ;  /* 0x00000007ff077290 */ /* 0x000fe40008ffe4ff */
[----:B--2---:R-:W-:Y:S02]  /*0910*/  ULEA UR5, UR8, UR5, 0x18 ;  /* 0x0000000508057291 */ /* 0x004fe4000f8ec0ff */
[----:B------:R-:W-:Y:S02]  /*0920*/  UIADD3 UR8, UPT, UPT, -UR4, URZ, URZ ;  /* 0x000000ff04087290 */ /* 0x000fe4000fffe1ff */
[----:B------:R-:W-:-:S12]  /*0930*/  UIADD3 UR5, UPT, UPT, UR5, 0x20, URZ ;  /* 0x0000002005057890 */ /* 0x000fd8000fffe0ff */
.L_x_7:
[----:B------:R-:W-:Y:S01]  /*0940*/  MOV R26, UR6 ;  /* 0x00000006001a7c02 */ /* 0x000fe20008000f00 */
[----:B0-----:R-:W0:Y:S01]  /*0950*/  LDS.128 R8, [UR5+-0x20] ;  /* 0xffffe005ff087984 */ /* 0x001e220008000c00 */
[----:B------:R-:W-:-:S03]  /*0960*/  MOV R27, UR7 ;  /* 0x00000007001b7c02 */ /* 0x000fc60008000f00 */
[----:B------:R-:W-:-:S05]  /*0970*/  IMAD.WIDE R26, R2, 0x4, R26 ;  /* 0x00000004021a7825 */ /* 0x000fca00078e021a */
[----:B-1----:R-:W0:Y:S04]  /*0980*/  LDG.E R4, desc[UR10][R26.64+-0x20] ;  /* 0xffffe00a1a047981 */ /* 0x002e28000c1e1900 */
[----:B------:R-:W2:Y:S04]  /*0990*/  LDG.E R5, desc[UR10][R26.64+-0x1c] ;  /* 0xffffe40a1a057981 */ /* 0x000ea8000c1e1900 */
[----:B------:R-:W3:Y:S04]  /*09a0*/  LDG.E R29, desc[UR10][R26.64+-0x18] ;  /* 0xffffe80a1a1d7981 */ /* 0x000ee8000c1e1900 */
[----:B------:R-:W4:Y:S04]  /*09b0*/  LDG.E R14, desc[UR10][R26.64+-0x14] ;  /* 0xffffec0a1a0e7981 */ /* 0x000f28000c1e1900 */
[----:B------:R-:W5:Y:S04]  /*09c0*/  LDG.E R13, desc[UR10][R26.64+-0x10] ;  /* 0xfffff00a1a0d7981 */ /* 0x000f68000c1e1900 */
        /* <DEDUP_REMOVED lines=10> */
[----:B------:R-:W5:Y:S01]  /*0a70*/  LDG.E R24, desc[UR10][R26.64+0x1c] ;  /* 0x00001c0a1a187981 */ /* 0x000f62000c1e1900 */
[----:B------:R-:W-:Y:S01]  /*0a80*/  UIADD3 UR8, UPT, UPT, UR8, 0x10, URZ ;  /* 0x0000001008087890 */ /* 0x000fe2000fffe0ff */
[----:B------:R-:W-:-:S03]  /*0a90*/  IADD3 R2, PT, PT, R2, 0x10, RZ ;  /* 0x0000001002027810 */ /* 0x000fc60007ffe0ff */
[----:B------:R-:W-:Y:S01]  /*0aa0*/  UISETP.NE.AND UP1, UPT, UR8, URZ, UPT ;  /* 0x000000ff0800728c */ /* 0x000fe2000bf25270 */
[----:B0-----:R-:W-:-:S04]  /*0ab0*/  FFMA R4, R4, R8, R15 ;  /* 0x0000000804047223 */ /* 0x001fc8000000000f */
[----:B--2---:R-:W-:Y:S02]  /*0ac0*/  FFMA R9, R9, R5, R4 ;  /* 0x0000000509097223 */ /* 0x004fe40000000004 */
[----:B------:R-:W5:Y:S02]  /*0ad0*/  LDS.128 R4, [UR5+-0x10] ;  /* 0xfffff005ff047984 */ /* 0x000f640008000c00 */
[----:B---3--:R-:W-:-:S04]  /*0ae0*/  FFMA R10, R10, R29, R9 ;  /* 0x0000001d0a0a7223 */ /* 0x008fc80000000009 */
[----:B----4-:R-:W-:Y:S02]  /*0af0*/  FFMA R14, R11, R14, R10 ;  /* 0x0000000e0b0e7223 */ /* 0x010fe4000000000a */
[----:B------:R-:W0:Y:S02]  /*0b00*/  LDS.128 R8, [UR5] ;  /* 0x00000005ff087984 */ /* 0x000e240008000c00 */
[----:B-----5:R-:W-:-:S04]  /*0b10*/  FFMA R4, R13, R4, R14 ;  /* 0x000000040d047223 */ /* 0x020fc8000000000e */
[----:B------:R-:W-:Y:S02]  /*0b20*/  FFMA R5, R5, R12, R4 ;  /* 0x0000000c05057223 */ /* 0x000fe40000000004 */
[----:B------:R-:W1:Y:S01]  /*0b30*/  LDS.128 R12, [UR5+0x10] ;  /* 0x00001005ff0c7984 */ /* 0x000e620008000c00 */
[----:B------:R-:W-:Y:S01]  /*0b40*/  UIADD3 UR5, UPT, UPT, UR5, 0x40, URZ ;  /* 0x0000004005057890 */ /* 0x000fe2000fffe0ff */
[----:B------:R-:W-:-:S04]  /*0b50*/  FFMA R6, R6, R17, R5 ;  /* 0x0000001106067223 */ /* 0x000fc80000000005 */
[----:B------:R-:W-:-:S04]  /*0b60*/  FFMA R6, R7, R16, R6 ;  /* 0x0000001007067223 */ /* 0x000fc80000000006 */
[----:B0-----:R-:W-:-:S04]  /*0b70*/  FFMA R6, R19, R8, R6 ;  /* 0x0000000813067223 */ /* 0x001fc80000000006 */
[----:B------:R-:W-:-:S04]  /*0b80*/  FFMA R9, R9, R18, R6 ;  /* 0x0000001209097223 */ /* 0x000fc80000000006 */
[----:B------:R-:W-:-:S04]  /*0b90*/  FFMA R10, R10, R21, R9 ;  /* 0x000000150a0a7223 */ /* 0x000fc80000000009 */
[----:B------:R-:W-:-:S04]  /*0ba0*/  FFMA R10, R11, R20, R10 ;  /* 0x000000140b0a7223 */ /* 0x000fc8000000000a */
[----:B-1----:R-:W-:-:S04]  /*0bb0*/  FFMA R10, R23, R12, R10 ;  /* 0x0000000c170a7223 */ /* 0x002fc8000000000a */
[----:B------:R-:W-:-:S04]  /*0bc0*/  FFMA R13, R13, R22, R10 ;  /* 0x000000160d0d7223 */ /* 0x000fc8000000000a */
[----:B------:R-:W-:-:S04]  /*0bd0*/  FFMA R14, R14, R25, R13 ;  /* 0x000000190e0e7223 */ /* 0x000fc8000000000d */
[----:B------:R-:W-:Y:S01]  /*0be0*/  FFMA R15, R15, R24, R14 ;  /* 0x000000180f0f7223 */ /* 0x000fe2000000000e */
[----:B------:R-:W-:Y:S06]  /*0bf0*/  BRA.U UP1, `(.L_x_7) ;  /* 0xfffffffd01507547 */ /* 0x000fec000b83ffff */
.L_x_6:
[----:B------:R-:W-:Y:S05]  /*0c00*/  BRA.U !UP0, `(.L_x_5) ;  /* 0x0000000508147547 */ /* 0x000fea000b800000 */
[----:B------:R-:W-:Y:S02]  /*0c10*/  UISETP.GE.U32.AND UP0, UPT, UR9, 0x8, UPT ;  /* 0x000000080900788c */ /* 0x000fe4000bf06070 */
[----:B------:R-:W-:-:S04]  /*0c20*/  ULOP3.LUT UR7, UR12, 0x7, URZ, 0xc0, !UPT ;  /* 0x000000070c077892 */ /* 0x000fc8000f8ec0ff */
[----:B------:R-:W-:-:S03]  /*0c30*/  UISETP.NE.AND UP1, UPT, UR7, URZ, UPT ;  /* 0x000000ff0700728c */ /* 0x000fc6000bf25270 */
[----:B------:R-:W-:Y:S08]  /*0c40*/  BRA.U !UP0, `(.L_x_8) ;  /* 0x0000000108687547 */ /* 0x000ff0000b800000 */
[----:B------:R-:W2:Y:S01]  /*0c50*/  LDC.64 R12, c[0x0][0x380] ;  /* 0x0000e000ff0c7b82 */ /* 0x000ea20000000a00 */
[----:B------:R-:W-:-:S05]  /*0c60*/  IADD3 R5, PT, PT, R3, UR4, RZ ;  /* 0x0000000403057c10 */ /* 0x000fca000fffe0ff */
[----:B--2---:R-:W-:-:S05]  /*0c70*/  IMAD.WIDE R12, R5, 0x4, R12 ;  /* 0x00000004050c7825 */ /* 0x004fca00078e020c */
[----:B------:R-:W2:Y:S04]  /*0c80*/  LDG.E R2, desc[UR10][R12.64] ;  /* 0x0000000a0c027981 */ /* 0x000ea8000c1e1900 */
[----:B------:R-:W3:Y:S04]  /*0c90*/  LDG.E R17, desc[UR10][R12.64+0x4] ;  /* 0x0000040a0c117981 */ /* 0x000ee8000c1e1900 */
[----:B------:R-:W4:Y:S04]  /*0ca0*/  LDG.E R14, desc[UR10][R12.64+0x8] ;  /* 0x0000080a0c0e7981 */ /* 0x000f28000c1e1900 */
[----:B------:R-:W5:Y:S04]  /*0cb0*/  LDG.E R19, desc[UR10][R12.64+0xc] ;  /* 0x00000c0a0c137981 */ /* 0x000f68000c1e1900 */
[----:B------:R-:W5:Y:S04]  /*0cc0*/  LDG.E R16, desc[UR10][R12.64+0x10] ;  /* 0x0000100a0c107981 */ /* 0x000f68000c1e1900 */
[----:B------:R-:W5:Y:S04]  /*0cd0*/  LDG.E R21, desc[UR10][R12.64+0x14] ;  /* 0x0000140a0c157981 */ /* 0x000f68000c1e1900 */
[----:B------:R-:W5:Y:S04]  /*0ce0*/  LDG.E R18, desc[UR10][R12.64+0x18] ;  /* 0x0000180a0c127981 */ /* 0x000f68000c1e1900 */
[----:B0-----:R-:W5:Y:S01]  /*0cf0*/  LDG.E R23, desc[UR10][R12.64+0x1c] ;  /* 0x00001c0a0c177981 */ /* 0x001f62000c1e1900 */
[----:B------:R-:W0:Y:S01]  /*0d00*/  S2UR UR6, SR_CgaCtaId ;  /* 0x00000000000679c3 */ /* 0x000e220000008800 */
[----:B------:R-:W-:-:S02]  /*0d10*/  UMOV UR5, 0x400 ;  /* 0x0000040000057882 */ /* 0x000fc40000000000 */
[----:B0-----:R-:W-:-:S04]  /*0d20*/  ULEA UR5, UR6, UR5, 0x18 ;  /* 0x0000000506057291 */ /* 0x001fc8000f8ec0ff */
[----:B------:R-:W-:Y:S02]  /*0d30*/  ULEA UR5, UR4, UR5, 0x2 ;  /* 0x0000000504057291 */ /* 0x000fe4000f8e10ff */
[----:B------:R-:W-:-:S07]  /*0d40*/  UIADD3 UR4, UPT, UPT, UR4, 0x8, URZ ;  /* 0x0000000804047890 */ /* 0x000fce000fffe0ff */
[----:B------:R-:W2:Y:S04]  /*0d50*/  LDS.128 R8, [UR5] ;  /* 0x00000005ff087984 */ /* 0x000ea80008000c00 */
[----:B-1----:R-:W0:Y:S01]  /*0d60*/  LDS.128 R4, [UR5+0x10] ;  /* 0x00001005ff047984 */ /* 0x002e220008000c00 */
[----:B--2---:R-:W-:-:S04]  /*0d70*/  FFMA R2, R2, R8, R15 ;  /* 0x0000000802027223 */ /* 0x004fc8000000000f */
[----:B---3--:R-:W-:-:S04]  /*0d80*/  FFMA R9, R17, R9, R2 ;  /* 0x0000000911097223 */ /* 0x008fc80000000002 */
[----:B----4-:R-:W-:-:S04]  /*0d90*/  FFMA R10, R14, R10, R9 ;  /* 0x0000000a0e0a7223 */ /* 0x010fc80000000009 */
[----:B-----5:R-:W-:-:S04]  /*0da0*/  FFMA R11, R19, R11, R10 ;  /* 0x0000000b130b7223 */ /* 0x020fc8000000000a */
[----:B0-----:R-:W-:-:S04]  /*0db0*/  FFMA R4, R16, R4, R11 ;  /* 0x0000000410047223 */ /* 0x001fc8000000000b */
[----:B------:R-:W-:-:S04]  /*0dc0*/  FFMA R5, R21, R5, R4 ;  /* 0x0000000515057223 */ /* 0x000fc80000000004 */
[----:B------:R-:W-:-:S04]  /*0dd0*/  FFMA R6, R18, R6, R5 ;  /* 0x0000000612067223 */ /* 0x000fc80000000005 */
[----:B------:R-:W-:-:S07]  /*0de0*/  FFMA R15, R23, R7, R6 ;  /* 0x00000007170f7223 */ /* 0x000fce0000000006 */
.L_x_8:
[----:B------:R-:W-:Y:S05]  /*0df0*/  BRA.U !UP1, `(.L_x_5) ;  /* 0x0000000109987547 */ /* 0x000fea000b800000 */
[----:B------:R-:W-:Y:S02]  /*0e00*/  UISETP.GE.U32.AND UP0, UPT, UR7, 0x4, UPT ;  /* 0x000000040700788c */ /* 0x000fe4000bf06070 */
[----:B------:R-:W-:-:S04]  /*0e10*/  ULOP3.LUT UR5, UR12, 0x3, URZ, 0xc0, !UPT ;  /* 0x000000030c057892 */ /* 0x000fc8000f8ec0ff */
[----:B------:R-:W-:-:S03]  /*0e20*/  UISETP.NE.AND UP1, UPT, UR5, URZ, UPT ;  /* 0x000000ff0500728c */ /* 0x000fc6000bf25270 */
[----:B------:R-:W-:Y:S08]  /*0e30*/  BRA.U !UP0, `(.L_x_9) ;  /* 0x0000000108447547 */ /* 0x000ff0000b800000 */
[----:B01----:R-:W0:Y:S01]  /*0e40*/  LDC.64 R4, c[0x0][0x380] ;  /* 0x0000e000ff047b82 */ /* 0x003e220000000a00 */
[----:B------:R-:W-:-:S05]  /*0e50*/  IADD3 R9, PT, PT, R3, UR4, RZ ;  /* 0x0000000403097c10 */ /* 0x000fca000fffe0ff */
[----:B0-----:R-:W-:-:S05]  /*0e60*/  IMAD.WIDE R8, R9, 0x4, R4 ;  /* 0x0000000409087825 */ /* 0x001fca00078e0204 */
[----:B------:R-:W2:Y:S04]  /*0e70*/  LDG.E R2, desc[UR10][R8.64] ;  /* 0x0000000a08027981 */ /* 0x000ea8000c1e1900 */
[----:B------:R-:W3:Y:S04]  /*0e80*/  LDG.E R11, desc[UR10][R8.64+0x4] ;  /* 0x0000040a080b7981 */ /* 0x000ee8000c1e1900 */
[----:B------:R-:W4:Y:S04]  /*0e90*/  LDG.E R10, desc[UR10][R8.64+0x8] ;  /* 0x0000080a080a7981 */ /* 0x000f28000c1e1900 */
[----:B------:R-:W5:Y:S01]  /*0ea0*/  LDG.E R13, desc[UR10][R8.64+0xc] ;  /* 0x00000c0a080d7981 */ /* 0x000f62000c1e1900 */
[----:B------:R-:W0:Y:S01]  /*0eb0*/  S2UR UR7, SR_CgaCtaId ;  /* 0x00000000000779c3 */ /* 0x000e220000008800 */
[----:B------:R-:W-:-:S02]  /*0ec0*/  UMOV UR6, 0x400 ;  /* 0x0000040000067882 */ /* 0x000fc40000000000 */
[----:B0-----:R-:W-:-:S04]  /*0ed0*/  ULEA UR6, UR7, UR6, 0x18 ;  /* 0x0000000607067291 */ /* 0x001fc8000f8ec0ff */
[----:B------:R-:W-:Y:S02]  /*0ee0*/  ULEA UR6, UR4, UR6, 0x2 ;  /* 0x0000000604067291 */ /* 0x000fe4000f8e10ff */
[----:B------:R-:W-:-:S07]  /*0ef0*/  UIADD3 UR4, UPT, UPT, UR4, 0x4, URZ ;  /* 0x0000000404047890 */ /* 0x000fce000fffe0ff */
[----:B------:R-:W2:Y:S02]  /*0f00*/  LDS.128 R4, [UR6] ;  /* 0x00000006ff047984 */ /* 0x000ea40008000c00 */
[----:B--2---:R-:W-:-:S04]  /*0f10*/  FFMA R2, R2, R4, R15 ;  /* 0x0000000402027223 */ /* 0x004fc8000000000f */
[----:B---3--:R-:W-:-:S04]  /*0f20*/  FFMA R5, R11, R5, R2 ;  /* 0x000000050b057223 */ /* 0x008fc80000000002 */
[----:B----4-:R-:W-:-:S04]  /*0f30*/  FFMA R6, R10, R6, R5 ;  /* 0x000000060a067223 */ /* 0x010fc80000000005 */
[----:B-----5:R-:W-:-:S07]  /*0f40*/  FFMA R15, R13, R7, R6 ;  /* 0x000000070d0f7223 */ /* 0x020fce0000000006 */
.L_x_9:
[----:B------:R-:W-:Y:S05]  /*0f50*/  BRA.U !UP1, `(.L_x_5) ;  /* 0x0000000109407547 */ /* 0x000fea000b800000 */
[----:B------:R-:W2:Y:S01]  /*0f60*/  S2UR UR7, SR_CgaCtaId ;  /* 0x00000000000779c3 */ /* 0x000ea20000008800 */
[----:B------:R-:W-:Y:S01]  /*0f70*/  UMOV UR6, 0x400 ;  /* 0x0000040000067882 */ /* 0x000fe20000000000 */
[----:B-1----:R-:W-:-:S06]  /*0f80*/  IADD3 R7, PT, PT, R3, UR4, RZ ;  /* 0x0000000403077c10 */ /* 0x002fcc000fffe0ff */
[----:B0-----:R-:W0:Y:S01]  /*0f90*/  LDC.64 R4, c[0x0][0x380] ;  /* 0x0000e000ff047b82 */ /* 0x001e220000000a00 */
[----:B--2---:R-:W-:Y:S02]  /*0fa0*/  ULEA UR7, UR7, UR6, 0x18 ;  /* 0x0000000607077291 */ /* 0x004fe4000f8ec0ff */
[----:B------:R-:W-:Y:S02]  /*0fb0*/  UIADD3 UR6, UPT, UPT, -UR5, URZ, URZ ;  /* 0x000000ff05067290 */ /* 0x000fe4000fffe1ff */
[----:B------:R-:W-:-:S12]  /*0fc0*/  ULEA UR5, UR4, UR7, 0x2 ;  /* 0x0000000704057291 */ /* 0x000fd8000f8e10ff */
.L_x_10:
[C---:B0-----:R-:W-:Y:S01]  /*0fd0*/  IMAD.WIDE R2, R7.reuse, 0x4, R4 ;  /* 0x0000000407027825 */ /* 0x041fe200078e0204 */
[----:B------:R-:W0:Y:S05]  /*0fe0*/  LDS R6, [UR5] ;  /* 0x00000005ff067984 */ /* 0x000e2a0008000800 */
[----:B------:R-:W0:Y:S01]  /*0ff0*/  LDG.E R2, desc[UR10][R2.64] ;  /* 0x0000000a02027981 */ /* 0x000e22000c1e1900 */
[----:B------:R-:W-:Y:S01]  /*1000*/  UIADD3 UR6, UPT, UPT, UR6, 0x1, URZ ;  /* 0x0000000106067890 */ /* 0x000fe2000fffe0ff */
[----:B------:R-:W-:Y:S01]  /*1010*/  IADD3 R7, PT, PT, R7, 0x1, RZ ;  /* 0x0000000107077810 */ /* 0x000fe20007ffe0ff */
[----:B------:R-:W-:Y:S02]  /*1020*/  UIADD3 UR5, UPT, UPT, UR5, 0x4, URZ ;  /* 0x0000000405057890 */ /* 0x000fe4000fffe0ff */
[----:B------:R-:W-:Y:S01]  /*1030*/  UISETP.NE.AND UP0, UPT, UR6, URZ, UPT ;  /* 0x000000ff0600728c */ /* 0x000fe2000bf05270 */
[----:B0-----:R-:W-:-:S08]  /*1040*/  FFMA R15, R2, R6, R15 ;  /* 0x00000006020f7223 */ /* 0x001fd0000000000f */
[----:B------:R-:W-:Y:S05]  /*1050*/  BRA.U UP0, `(.L_x_10) ;  /* 0xfffffffd00dc7547 */ /* 0x000fea000b83ffff */
.L_x_5:
[----:B------:R-:W2:Y:S02]  /*1060*/  LDC.64 R2, c[0x0][0x390] ;  /* 0x0000e400ff027b82 */ /* 0x000ea40000000a00 */
[----:B--2---:R-:W-:-:S05]  /*1070*/  IMAD.WIDE R2, R0, 0x4, R2 ;  /* 0x0000000400027825 */ /* 0x004fca00078e0202 */
[----:B------:R-:W-:Y:S01]  /*1080*/  STG.E desc[UR10][R2.64], R15 ;  /* 0x0000000f02007986 */ /* 0x000fe2000c10190a */
[----:B------:R-:W-:Y:S05]  /*1090*/  EXIT ;  /* 0x000000000000794d */ /* 0x000fea0003800000 */
.L_x_11:
        /* <DEDUP_REMOVED lines=14> */
.L_x_27:


//--------------------- .text._Z20matvec_kernel_sharedPfS_S_i --------------------------
	.section	.text._Z20matvec_kernel_sharedPfS_S_i,"ax",@progbits
	.align	128
        .global         _Z20matvec_kernel_sharedPfS_S_i
        .type           _Z20matvec_kernel_sharedPfS_S_i,@function
        .size           _Z20matvec_kernel_sharedPfS_S_i,(.L_x_28 - _Z20matvec_kernel_sharedPfS_S_i)
        .other          _Z20matvec_kernel_sharedPfS_S_i,@"STO_CUDA_ENTRY STV_DEFAULT"
_Z20matvec_kernel_sharedPfS_S_i:
.text._Z20matvec_kernel_sharedPfS_S_i:
[----:B------:R-:W-:Y:S01]  /*0000*/  LDC R1, c[0x0][0x37c] ;  /* 0x0000df00ff017b82 */ /* 0x000fe20000000800 */
[----:B------:R-:W0:Y:S01]  /*0010*/  S2R R0, SR_CTAID.X ;  /* 0x0000000000007919 */ /* 0x000e220000002500 */
[----:B------:R-:W0:Y:S01]  /*0020*/  LDCU UR4, c[0x0][0x360] ;  /* 0x00006c00ff0477ac */ /* 0x000e220008000800 */
[----:B------:R-:W0:Y:S01]  /*0030*/  S2R R3, SR_TID.X ;  /* 0x0000000000037919 */ /* 0x000e220000002100 */
[----:B------:R-:W1:Y:S04]  /*0040*/  LDCU.64 UR12, c[0x0][0x358] ;  /* 0x00006b00ff0c77ac */ /* 0x000e680008000a00 */
[----:B------:R-:W2:Y:S01]  /*0050*/  S2UR UR5, SR_CgaCtaId ;  /* 0x00000000000579c3 */ /* 0x000ea20000008800 */
[----:B------:R-:W3:Y:S01]  /*0060*/  LDCU UR11, c[0x0][0x398] ;  /* 0x00007300ff0b77ac */ /* 0x000ee20008000800 */
[----:B0-----:R-:W-:-:S06]  /*0070*/  IMAD R0, R0, UR4, R3 ;  /* 0x0000000400007c24 */ /* 0x001fcc000f8e0203 */
[----:B------:R-:W0:Y:S01]  /*0080*/  LDC.64 R2, c[0x0][0x388] ;  /* 0x0000e200ff027b82 */ /* 0x000e220000000a00 */
[C---:B------:R-:W-:Y:S02]  /*0090*/  IADD3 R4, PT, PT, R0.reuse, 0x100, RZ ;  /* 0x0000010000047810 */ /* 0x040fe40007ffe0ff */
[C---:B------:R-:W-:Y:S02]  /*00a0*/  IADD3 R6, PT, PT, R0.reuse, 0x200, RZ ;  /* 0x0000020000067810 */ /* 0x040fe40007ffe0ff */
[----:B------:R-:W-:Y:S02]  /*00b0*/  IADD3 R8, PT, PT, R0, 0x300, RZ ;  /* 0x0000030000087810 */ /* 0x000fe40007ffe0ff */
[----:B------:R-:W-:Y:S02]  /*00c0*/  SHF.R.S32.HI R5, RZ, 0x1f, R4 ;  /* 0x0000001fff057819 */ /* 0x000fe40000011404 */
[----:B------:R-:W-:Y:S02]  /*00d0*/  SHF.R.S32.HI R7, RZ, 0x1f, R6 ;  /* 0x0000001fff077819 */ /* 0x000fe40000011406 */
[----:B------:R-:W-:-:S02]  /*00e0*/  SHF.R.S32.HI R9, RZ, 0x1f, R8 ;  /* 0x0000001fff097819 */ /* 0x000fc40000011408 */
[----:B------:R-:W-:Y:S02]  /*00f0*/  LEA.HI R5, R5, R4, RZ, 0xa ;  /* 0x0000000405057211 */ /* 0x000fe400078f50ff */
[----:B------:R-:W-:Y:S02]  /*0100*/  LEA.HI R7, R7, R6, RZ, 0xa ;  /* 0x0000000607077211 */ /* 0x000fe400078f50ff */
[----:B------:R-:W-:Y:S02]  /*0110*/  LEA.HI R9, R9, R8, RZ, 0xa ;  /* 0x0000000809097211 */ /* 0x000fe400078f50ff */
[----:B------:R-:W-:Y:S02]  /*0120*/  LOP3.LUT R5, R5, 0xfffffc00, RZ, 0xc0, !PT ;  /* 0xfffffc0005057812 */ /* 0x000fe400078ec0ff */
[----:B------:R-:W-:Y:S02]  /*0130*/  LOP3.LUT R7, R7, 0xfffffc00, RZ, 0xc0, !PT ;  /* 0xfffffc0007077812 */ /* 0x000fe400078ec0ff */
[----:B------:R-:W-:-:S02]  /*0140*/  LOP3.LUT R9, R9, 0xfffffc00, RZ, 0xc0, !PT ;  /* 0xfffffc0009097812 */ /* 0x000fc400078ec0ff */
[----:B------:R-:W-:Y:S01]  /*0150*/  IADD3 R13, PT, PT, R4, -R5, RZ ;  /* 0x80000005040d7210 */ /* 0x000fe20007ffe0ff */
[--C-:B0-----:R-:W-:Y:S01]  /*0160*/  IMAD.WIDE R4, R0, 0x4, R2.reuse ;  /* 0x0000000400047825 */ /* 0x101fe200078e0202 */
[----:B------:R-:W-:Y:S02]  /*0170*/  IADD3 R15, PT, PT, R6, -R7, RZ ;  /* 0x80000007060f7210 */ /* 0x000fe40007ffe0ff */
[----:B------:R-:W-:Y:S01]  /*0180*/  IADD3 R17, PT, PT, R8, -R9, RZ ;  /* 0x8000000908117210 */ /* 0x000fe20007ffe0ff */
[--C-:B------:R-:W-:Y:S02]  /*0190*/  IMAD.WIDE R6, R13, 0x4, R2.reuse ;  /* 0x000000040d067825 */ /* 0x100fe400078e0202 */
[----:B-1----:R-:W4:Y:S02]  /*01a0*/  LDG.E R4, desc[UR12][R4.64] ;  /* 0x0000000c04047981 */ /* 0x002f24000c1e1900 */
[--C-:B------:R-:W-:Y:S02]  /*01b0*/  IMAD.WIDE R8, R15, 0x4, R2.reuse ;  /* 0x000000040f087825 */ /* 0x100fe400078e0202 */
[----:B------:R-:W5:Y:S02]  /*01c0*/  LDG.E R6, desc[UR12][R6.64] ;  /* 0x0000000c06067981 */ /* 0x000f64000c1e1900 */
[----:B------:R-:W-:-:S02]  /*01d0*/  IMAD.WIDE R2, R17, 0x4, R2 ;  /* 0x0000000411027825 */ /* 0x000fc400078e0202 */
[----:B------:R-:W5:Y:S04]  /*01e0*/  LDG.E R8, desc[UR12][R8.64] ;  /* 0x0000000c08087981 */ /* 0x000f68000c1e1900 */
[----:B------:R-:W5:Y:S01]  /*01f0*/  LDG.E R2, desc[UR12][R2.64] ;  /* 0x0000000c02027981 */ /* 0x000f62000c1e1900 */
[----:B------:R-:W-:Y:S02]  /*0200*/  UMOV UR4, 0x400 ;  /* 0x0000040000047882 */ /* 0x000fe40000000000 */
[----:B--2---:R-:W-:-:S06]  /*0210*/  ULEA UR5, UR5, UR4, 0x18 ;  /* 0x0000000405057291 */ /* 0x004fcc000f8ec0ff */
[C---:B------:R-:W-:Y:S02]  /*0220*/  LEA R11, R0.reuse, UR5, 0x2 ;  /* 0x00000005000b7c11 */ /* 0x040fe4000f8e10ff */
[----:B------:R-:W-:Y:S02]  /*0230*/  LEA R13, R13, UR5, 0x2 ;  /* 0x000000050d0d7c11 */ /* 0x000fe4000f8e10ff */
[----:B------:R-:W-:Y:S02]  /*0240*/  LEA R15, R15, UR5, 0x2 ;  /* 0x000000050f0f7c11 */ /* 0x000fe4000f8e10ff */
[----:B------:R-:W-:Y:S02]  /*0250*/  LEA R17, R17, UR5, 0x2 ;  /* 0x0000000511117c11 */ /* 0x000fe4000f8e10ff */
[----:B---3--:R-:W-:Y:S01]  /*0260*/  ISETP.GE.AND P0, PT, R0, UR11, PT ;  /* 0x0000000b00007c0c */ /* 0x008fe2000bf06270 */
[----:B----4-:R0:W-:Y:S04]  /*0270*/  STS [R11], R4 ;  /* 0x000000040b007388 */ /* 0x0101e80000000800 */
[----:B-----5:R0:W-:Y:S04]  /*0280*/  STS [R13], R6 ;  /* 0x000000060d007388 */ /* 0x0201e80000000800 */
[----:B------:R0:W-:Y:S04]  /*0290*/  STS [R15], R8 ;  /* 0x000000080f007388 */ /* 0x0001e80000000800 */
[----:B------:R0:W-:Y:S01]  /*02a0*/  STS [R17], R2 ;  /* 0x0000000211007388 */ /* 0x0001e20000000800 */
[----:B------:R-:W-:Y:S06]  /*02b0*/  BAR.SYNC.DEFER_BLOCKING 0x0 ;  /* 0x0000000000007b1d */ /* 0x000fec0000010000 */
[----:B------:R-:W-:Y:S05]  /*02c0*/  @P0 EXIT ;  /* 0x000000000000094d */ /* 0x000fea0003800000 */
[----:B------:R-:W-:Y:S01]  /*02d0*/  UISETP.GE.AND UP0, UPT, UR11, 0x1, UPT ;  /* 0x000000010b00788c */ /* 0x000fe2000bf06270 */
[----:B0-----:R-:W-:-:S08]  /*02e0*/  HFMA2 R15, -RZ, RZ, 0, 0 ;  /* 0x00000000ff0f7431 */ /* 0x001fd000000001ff */
        /* <DEDUP_REMOVED lines=8> */
[----:B------:R-:W0:Y:S01]  /*0370*/  LDCU.64 UR6, c[0x0][0x380] ;  /* 0x00007000ff0677ac */ /* 0x000e220008000a00 */
[----:B------:R-:W-:Y:S02]  /*0380*/  MOV R15, RZ ;  /* 0x000000ff000f7202 */ /* 0x000fe40000000f00 */
[----:B------:R-:W-:Y:S01]  /*0390*/  MOV R2, R3 ;  /* 0x0000000300027202 */ /* 0x000fe20000000f00 */
[----:B------:R-:W-:Y:S02]  /*03a0*/  ULOP3.LUT UR4, UR11, 0x7ffffff0, URZ, 0xc0, !UPT ;  /* 0x7ffffff00b047892 */ /* 0x000fe4000f8ec0ff */
[----:B------:R-:W-:Y:S02]  /*03b0*/  UIADD3 UR10, UPT, UPT, UR5, 0x20, URZ ;  /* 0x00000020050a7890 */ /* 0x000fe4000fffe0ff */
[----:B------:R-:W-:Y:S02]  /*03c0*/  UIADD3 UR9, UPT, UPT, -UR4, URZ, URZ ;  /* 0x000000ff04097290 */ /* 0x000fe4000fffe1ff */
[----:B0-----:R-:W-:-:S04]  /*03d0*/  UIADD3 UR6, UP1, UPT, UR6, 0x20, URZ ;  /* 0x0000002006067890 */ /* 0x001fc8000ff3e0ff */
[----:B------:R-:W-:-:S12]  /*03e0*/  UIADD3.X UR7, UPT, UPT, URZ, UR7, URZ, UP1, !UPT ;  /* 0x00000007ff077290 */ /* 0x000fd80008ffe4ff */
.L_x_14:
[----:B------:R-:W-:Y:S01]  /*03f0*/  MOV R26, UR6 ;  /* 0x00000006001a7c02 */ /* 0x000fe20008000f00 */
[----:B------:R-:W0:Y:S01]  /*0400*/  LDS.128 R8, [UR10+-0x20] ;  /* 0xffffe00aff087984 */ /* 0x000e220008000c00 */
[----:B------:R-:W-:-:S03]  /*0410*/  MOV R27, UR7 ;  /* 0x00000007001b7c02 */ /* 0x000fc60008000f00 */
[----:B------:R-:W-:-:S05]  /*0420*/  IMAD.WIDE R26, R2, 0x4, R26 ;  /* 0x00000004021a7825 */ /* 0x000fca00078e021a */
[----:B------:R-:W0:Y:S04]  /*0430*/  LDG.E R4, desc[UR12][R26.64+-0x20] ;  /* 0xffffe00c1a047981 */ /* 0x000e28000c1e1900 */
        /* <DEDUP_REMOVED lines=39> */
.L_x_13:
[----:B------:R-:W-:Y:S05]  /*06b0*/  BRA.U !UP0, `(.L_x_12) ;  /* 0x0000000108f07547 */ /* 0x000fea000b800000 */
[----:B------:R-:W-:Y:S02]  /*06c0*/  UISETP.GE.U32.AND UP0, UPT, UR8, 0x8, UPT ;  /* 0x000000080800788c */ /* 0x000fe4000bf06070 */
[----:B------:R-:W-:-:S04]  /*06d0*/  ULOP3.LUT UR7, UR11, 0x7, URZ, 0xc0, !UPT ;  /* 0x000000070b077892 */ /* 0x000fc8000f8ec0ff */
[----:B------:R-:W-:-:S03]  /*06e0*/  UISETP.NE.AND UP1, UPT, UR7, URZ, UPT ;  /* 0x000000ff0700728c */ /* 0x000fc6000bf25270 */
[----:B------:R-:W-:Y:S08]  /*06f0*/  BRA.U !UP0, `(.L_x_15) ;  /* 0x00000001085c7547 */ /* 0x000ff0000b800000 */
[----:B------:R-:W0:Y:S01]  /*0700*/  LDC.64 R12, c[0x0][0x380] ;  /* 0x0000e000ff0c7b82 */ /* 0x000e220000000a00 */
[----:B------:R-:W-:-:S05]  /*0710*/  IADD3 R5, PT, PT, R3, UR4, RZ ;  /* 0x0000000403057c10 */ /* 0x000fca000fffe0ff */
[----:B0-----:R-:W-:-:S05]  /*0720*/  IMAD.WIDE R12, R5, 0x4, R12 ;  /* 0x00000004050c7825 */ /* 0x001fca00078e020c */
[----:B------:R-:W2:Y:S04]  /*0730*/  LDG.E R2, desc[UR12][R12.64] ;  /* 0x0000000c0c027981 */ /* 0x000ea8000c1e1900 */
[----:B------:R-:W3:Y:S04]  /*0740*/  LDG.E R17, desc[UR12][R12.64+0x4] ;  /* 0x0000040c0c117981 */ /* 0x000ee8000c1e1900 */
[----:B------:R-:W4:Y:S04]  /*0750*/  LDG.E R14, desc[UR12][R12.64+0x8] ;  /* 0x0000080c0c0e7981 */ /* 0x000f28000c1e1900 */
[----:B------:R-:W5:Y:S04]  /*0760*/  LDG.E R19, desc[UR12][R12.64+0xc] ;  /* 0x00000c0c0c137981 */ /* 0x000f68000c1e1900 */
[----:B------:R-:W5:Y:S04]  /*0770*/  LDG.E R16, desc[UR12][R12.64+0x10] ;  /* 0x0000100c0c107981 */ /* 0x000f68000c1e1900 */
[----:B------:R-:W5:Y:S04]  /*0780*/  LDG.E R21, desc[UR12][R12.64+0x14] ;  /* 0x0000140c0c157981 */ /* 0x000f68000c1e1900 */
[----:B------:R-:W5:Y:S04]  /*0790*/  LDG.E R18, desc[UR12][R12.64+0x18] ;  /* 0x0000180c0c127981 */ /* 0x000f68000c1e1900 */
[----:B------:R-:W5:Y:S01]  /*07a0*/  LDG.E R23, desc[UR12][R12.64+0x1c] ;  /* 0x00001c0c0c177981 */ /* 0x000f62000c1e1900 */
[----:B------:R-:W-:-:S02]  /*07b0*/  ULEA UR6, UR4, UR5, 0x2 ;  /* 0x0000000504067291 */ /* 0x000fc4000f8e10ff */
[----:B------:R-:W-:-:S07]  /*07c0*/  UIADD3 UR4, UPT, UPT, UR4, 0x8, URZ ;  /* 0x0000000804047890 */ /* 0x000fce000fffe0ff */
[----:B------:R-:W2:Y:S04]  /*07d0*/  LDS.128 R8, [UR6] ;  /* 0x00000006ff087984 */ /* 0x000ea80008000c00 */
[----:B------:R-:W0:Y:S01]  /*07e0*/  LDS.128 R4, [UR6+0x10] ;  /* 0x00001006ff047984 */ /* 0x000e220008000c00 */
        /* <DEDUP_REMOVED lines=8> */
.L_x_15:
        /* <DEDUP_REMOVED lines=11> */
[----:B------:R-:W5:Y:S01]  /*0920*/  LDG.E R13, desc[UR12][R8.64+0xc] ;  /* 0x00000c0c080d7981 */ /* 0x000f62000c1e1900 */
[----:B------:R-:W-:-:S02]  /*0930*/  ULEA UR7, UR4, UR5, 0x2 ;  /* 0x0000000504077291 */ /* 0x000fc4000f8e10ff */
[----:B------:R-:W-:-:S07]  /*0940*/  UIADD3 UR4, UPT, UPT, UR4, 0x4, URZ ;  /* 0x0000000404047890 */ /* 0x000fce000fffe0ff */
[----:B------:R-:W2:Y:S02]  /*0950*/  LDS.128 R4, [UR7] ;  /* 0x00000007ff047984 */ /* 0x000ea40008000c00 */
[----:B--2---:R-:W-:-:S04]  /*0960*/  FFMA R2, R2, R4, R15 ;  /* 0x0000000402027223 */ /* 0x004fc8000000000f */
[----:B---3--:R-:W-:-:S04]  /*0970*/  FFMA R5, R11, R5, R2 ;  /* 0x000000050b057223 */ /* 0x008fc80000000002 */
[----:B----4-:R-:W-:-:S04]  /*0980*/  FFMA R6, R10, R6, R5 ;  /* 0x000000060a067223 */ /* 0x010fc80000000005 */
[----:B-----5:R-:W-:-:S07]  /*0990*/  FFMA R15, R13, R7, R6 ;  /* 0x000000070d0f7223 */ /* 0x020fce0000000006 */
.L_x_16:
[----:B------:R-:W-:Y:S05]  /*09a0*/  BRA.U !UP1, `(.L_x_12) ;  /* 0x0000000109347547 */ /* 0x000fea000b800000 */
[----:B------:R-:W0:Y:S01]  /*09b0*/  LDC.64 R4, c[0x0][0x380] ;  /* 0x0000e000ff047b82 */ /* 0x000e220000000a00 */
[----:B------:R-:W-:Y:S01]  /*09c0*/  IADD3 R7, PT, PT, R3, UR4, RZ ;  /* 0x0000000403077c10 */ /* 0x000fe2000fffe0ff */
[----:B------:R-:W-:Y:S02]  /*09d0*/  ULEA UR7, UR4, UR5, 0x2 ;  /* 0x0000000504077291 */ /* 0x000fe4000f8e10ff */
[----:B------:R-:W-:-:S12]  /*09e0*/  UIADD3 UR6, UPT, UPT, -UR6, URZ, URZ ;  /* 0x000000ff06067290 */ /* 0x000fd8000fffe1ff */
.L_x_17:
        /* <DEDUP_REMOVED lines=9> */
.L_x_12:
[----:B------:R-:W0:Y:S02]  /*0a80*/  LDC.64 R2, c[0x0][0x390] ;  /* 0x0000e400ff027b82 */ /* 0x000e240000000a00 */
[----:B0-----:R-:W-:-:S05]  /*0a90*/  IMAD.WIDE R2, R0, 0x4, R2 ;  /* 0x0000000400027825 */ /* 0x001fca00078e0202 */
[----:B------:R-:W-:Y:S01]  /*0aa0*/  STG.E desc[UR12][R2.64], R15 ;  /* 0x0000000f02007986 */ /* 0x000fe2000c10190c */
[----:B------:R-:W-:Y:S05]  /*0ab0*/  EXIT ;  /* 0x000000000000794d */ /* 0x000fea0003800000 */
.L_x_18:
        /* <DEDUP_REMOVED lines=12> */
.L_x_28:


//--------------------- .text._Z13matvec_kernelPfS_S_i --------------------------
	.section	.text._Z13matvec_kernelPfS_S_i,"ax",@progbits
	.align	128
        .global         _Z13matvec_kernelPfS_S_i
        .type           _Z13matvec_kernelPfS_S_i,@function
        .size           _Z13matvec_kernelPfS_S_i,(.L_x_29 - _Z13matvec_kernelPfS_S_i)
        .other          _Z13matvec_kernelPfS_S_i,@"STO_CUDA_ENTRY STV_DEFAULT"
_Z13matvec_kernelPfS_S_i:
.text._Z13matvec_kernelPfS_S_i:
        /* <DEDUP_REMOVED lines=8> */
[----:B------:R-:W-:Y:S01]  /*0080*/  UISETP.GE.AND UP0, UPT, UR16, 0x1, UPT ;  /* 0x000000011000788c */ /* 0x000fe2000bf06270 */
[----:B------:R-:W-:Y:S01]  /*0090*/  HFMA2 R15, -RZ, RZ, 0, 0 ;  /* 0x00000000ff0f7431 */ /* 0x000fe200000001ff */
[----:B------:R-:W0:Y:S07]  /*00a0*/  LDCU.64 UR14, c[0x0][0x358] ;  /* 0x00006b00ff0e77ac */ /* 0x000e2e0008000a00 */
[----:B------:R-:W-:Y:S05]  /*00b0*/  BRA.U !UP0, `(.L_x_19) ;  /* 0x0000000908647547 */ /* 0x000fea000b800000 */
[----:B------:R-:W-:Y:S02]  /*00c0*/  UISETP.GE.U32.AND UP1, UPT, UR16, 0x10, UPT ;  /* 0x000000101000788c */ /* 0x000fe4000bf26070 */
[----:B------:R-:W-:Y:S01]  /*00d0*/  IMAD R7, R0, UR16, RZ ;  /* 0x0000001000077c24 */ /* 0x000fe2000f8e02ff */
[----:B------:R-:W-:Y:S01]  /*00e0*/  ULOP3.LUT UR12, UR16, 0xf, URZ, 0xc0, !UPT ;  /* 0x0000000f100c7892 */ /* 0x000fe2000f8ec0ff */
[----:B------:R-:W-:Y:S02]  /*00f0*/  MOV R8, RZ ;  /* 0x000000ff00087202 */ /* 0x000fe40000000f00 */
[----:B------:R-:W-:Y:S01]  /*0100*/  MOV R15, RZ ;  /* 0x000000ff000f7202 */ /* 0x000fe20000000f00 */
[----:B------:R-:W-:Y:S02]  /*0110*/  UISETP.NE.AND UP0, UPT, UR12, URZ, UPT ;  /* 0x000000ff0c00728c */ /* 0x000fe4000bf05270 */
[----:B------:R-:W-:Y:S09]  /*0120*/  BRA.U !UP1, `(.L_x_20) ;  /* 0x0000000509147547 */ /* 0x000ff2000b800000 */
[----:B------:R-:W1:Y:S01]  /*0130*/  LDCU.128 UR8, c[0x0][0x380] ;  /* 0x00007000ff0877ac */ /* 0x000e620008000c00 */
[----:B------:R-:W-:Y:S02]  /*0140*/  MOV R15, RZ ;  /* 0x000000ff000f7202 */ /* 0x000fe40000000f00 */
[----:B------:R-:W-:Y:S01]  /*0150*/  MOV R6, R7 ;  /* 0x0000000700067202 */ /* 0x000fe20000000f00 */
[----:B------:R-:W-:-:S06]  /*0160*/  ULOP3.LUT UR13, UR16, 0x7ffffff0, URZ, 0xc0, !UPT ;  /* 0x7ffffff0100d7892 */ /* 0x000fcc000f8ec0ff */
[----:B------:R-:W-:Y:S01]  /*0170*/  MOV R8, UR13 ;  /* 0x0000000d00087c02 */ /* 0x000fe20008000f00 */
[----:B-1----:R-:W-:Y:S02]  /*0180*/  UIADD3 UR4, UP2, UPT, UR10, 0x20, URZ ;  /* 0x000000200a047890 */ /* 0x002fe4000ff5e0ff */
[----:B------:R-:W-:Y:S02]  /*0190*/  UIADD3 UR6, UP1, UPT, UR8, 0x20, URZ ;  /* 0x0000002008067890 */ /* 0x000fe4000ff3e0ff */
[----:B------:R-:W-:Y:S02]  /*01a0*/  UIADD3.X UR5, UPT, UPT, URZ, UR11, URZ, UP2, !UPT ;  /* 0x0000000bff057290 */ /* 0x000fe400097fe4ff */
[----:B------:R-:W-:Y:S01]  /*01b0*/  MOV R2, UR4 ;  /* 0x0000000400027c02 */ /* 0x000fe20008000f00 */
[----:B------:R-:W-:Y:S02]  /*01c0*/  UIADD3 UR8, UPT, UPT, -UR13, URZ, URZ ;  /* 0x000000ff0d087290 */ /* 0x000fe4000fffe1ff */
[----:B------:R-:W-:Y:S01]  /*01d0*/  UIADD3.X UR7, UPT, UPT, URZ, UR9, URZ, UP1, !UPT ;  /* 0x00000009ff077290 */ /* 0x000fe20008ffe4ff */
[----:B------:R-:W-:-:S11]  /*01e0*/  MOV R3, UR5 ;  /* 0x0000000500037c02 */ /* 0x000fd60008000f00 */
.L_x_21:
[----:B------:R-:W-:Y:S01]  /*01f0*/  MOV R4, UR6 ;  /* 0x0000000600047c02 */ /* 0x000fe20008000f00 */
[----:B0-----:R-:W2:Y:S01]  /*0200*/  LDG.E R17, desc[UR14][R2.64+-0x20] ;  /* 0xffffe00e02117981 */ /* 0x001ea2000c1e1900 */
[----:B------:R-:W-:-:S03]  /*0210*/  MOV R5, UR7 ;  /* 0x0000000700057c02 */ /* 0x000fc60008000f00 */
[----:B------:R-:W3:Y:S01]  /*0220*/  LDG.E R25, desc[UR14][R2.64+-0x1c] ;  /* 0xffffe40e02197981 */ /* 0x000ee2000c1e1900 */
[----:B------:R-:W-:-:S03]  /*0230*/  IMAD.WIDE R4, R6, 0x4, R4 ;  /* 0x0000000406047825 */ /* 0x000fc600078e0204 */
[----:B------:R-:W4:Y:S04]  /*0240*/  LDG.E R19, desc[UR14][R2.64+-0x18] ;  /* 0xffffe80e02137981 */ /* 0x000f28000c1e1900 */
        /* <DEDUP_REMOVED lines=13> */
[----:B--2---:R-:W-:-:S03]  /*0320*/  FFMA R17, R16, R17, R15 ;  /* 0x0000001110117223 */ /* 0x004fc6000000000f */
[----:B------:R-:W2:Y:S04]  /*0330*/  LDG.E R15, desc[UR14][R2.64] ;  /* 0x0000000e020f7981 */ /* 0x000ea8000c1e1900 */
[----:B------:R-:W2:Y:S01]  /*0340*/  LDG.E R16, desc[UR14][R4.64] ;  /* 0x0000000e04107981 */ /* 0x000ea2000c1e1900 */
[----:B---3--:R-:W-:-:S03]  /*0350*/  FFMA R25, R18, R25, R17 ;  /* 0x0000001912197223 */ /* 0x008fc60000000011 */
[----:B------:R-:W3:Y:S01]  /*0360*/  LDG.E R17, desc[UR14][R2.64+0x4] ;  /* 0x0000040e02117981 */ /* 0x000ee2000c1e1900 */
[----:B----4-:R-:W-:-:S03]  /*0370*/  FFMA R26, R20, R19, R25 ;  /* 0x00000013141a7223 */ /* 0x010fc60000000019 */
[----:B------:R-:W3:Y:S04]  /*0380*/  LDG.E R18, desc[UR14][R4.64+0x4] ;  /* 0x0000040e04127981 */ /* 0x000ee8000c1e1900 */
[----:B------:R-:W4:Y:S01]  /*0390*/  LDG.E R20, desc[UR14][R2.64+0x8] ;  /* 0x0000080e02147981 */ /* 0x000f22000c1e1900 */
[----:B-----5:R-:W-:-:S03]  /*03a0*/  FFMA R25, R21, R22, R26 ;  /* 0x0000001615197223 */ /* 0x020fc6000000001a */
[----:B------:R-:W4:Y:S04]  /*03b0*/  LDG.E R19, desc[UR14][R4.64+0x8] ;  /* 0x0000080e04137981 */ /* 0x000f28000c1e1900 */
[----:B------:R-:W5:Y:S01]  /*03c0*/  LDG.E R22, desc[UR14][R2.64+0xc] ;  /* 0x00000c0e02167981 */ /* 0x000f62000c1e1900 */
[----:B------:R-:W-:-:S03]  /*03d0*/  FFMA R25, R24, R23, R25 ;  /* 0x0000001718197223 */ /* 0x000fc60000000019 */
[----:B------:R-:W5:Y:S04]  /*03e0*/  LDG.E R21, desc[UR14][R4.64+0xc] ;  /* 0x00000c0e04157981 */ /* 0x000f68000c1e1900 */
[----:B------:R-:W5:Y:S01]  /*03f0*/  LDG.E R24, desc[UR14][R2.64+0x10] ;  /* 0x0000100e02187981 */ /* 0x000f62000c1e1900 */
[----:B------:R-:W-:-:S03]  /*0400*/  FFMA R25, R10, R9, R25 ;  /* 0x000000090a197223 */ /* 0x000fc60000000019 */
[----:B------:R-:W5:Y:S04]  /*0410*/  LDG.E R23, desc[UR14][R4.64+0x10] ;  /* 0x0000100e04177981 */ /* 0x000f68000c1e1900 */
[----:B------:R-:W5:Y:S01]  /*0420*/  LDG.E R10, desc[UR14][R2.64+0x14] ;  /* 0x0000140e020a7981 */ /* 0x000f62000c1e1900 */
[----:B------:R-:W-:-:S03]  /*0430*/  FFMA R27, R12, R11, R25 ;  /* 0x0000000b0c1b7223 */ /* 0x000fc60000000019 */
[----:B------:R-:W5:Y:S04]  /*0440*/  LDG.E R9, desc[UR14][R4.64+0x14] ;  /* 0x0000140e04097981 */ /* 0x000f68000c1e1900 */
[----:B------:R-:W5:Y:S04]  /*0450*/  LDG.E R11, desc[UR14][R2.64+0x18] ;  /* 0x0000180e020b7981 */ /* 0x000f68000c1e1900 */
[----:B------:R-:W5:Y:S04]  /*0460*/  LDG.E R12, desc[UR14][R4.64+0x18] ;  /* 0x0000180e040c7981 */ /* 0x000f68000c1e1900 */
[----:B------:R-:W5:Y:S04]  /*0470*/  LDG.E R25, desc[UR14][R4.64+0x1c] ;  /* 0x00001c0e04197981 */ /* 0x000f68000c1e1900 */
[----:B------:R0:W5:Y:S01]  /*0480*/  LDG.E R26, desc[UR14][R2.64+0x1c] ;  /* 0x00001c0e021a7981 */ /* 0x000162000c1e1900 */
[----:B------:R-:W-:Y:S01]  /*0490*/  FFMA R13, R14, R13, R27 ;  /* 0x0000000d0e0d7223 */ /* 0x000fe2000000001b */
[----:B------:R-:W-:-:S04]  /*04a0*/  UIADD3 UR8, UPT, UPT, UR8, 0x10, URZ ;  /* 0x0000001008087890 */ /* 0x000fc8000fffe0ff */
[----:B------:R-:W-:Y:S01]  /*04b0*/  UISETP.NE.AND UP1, UPT, UR8, URZ, UPT ;  /* 0x000000ff0800728c */ /* 0x000fe2000bf25270 */
[----:B0-----:R-:W-:Y:S02]  /*04c0*/  IADD3 R2, P0, PT, R2, 0x40, RZ ;  /* 0x0000004002027810 */ /* 0x001fe40007f1e0ff */
[----:B------:R-:W-:Y:S02]  /*04d0*/  IADD3 R6, PT, PT, R6, 0x10, RZ ;  /* 0x0000001006067810 */ /* 0x000fe40007ffe0ff */
[----:B------:R-:W-:Y:S01]  /*04e0*/  IADD3.X R3, PT, PT, RZ, R3, RZ, P0, !PT ;  /* 0x00000003ff037210 */ /* 0x000fe200007fe4ff */
[----:B--2---:R-:W-:-:S04]  /*04f0*/  FFMA R13, R16, R15, R13 ;  /* 0x0000000f100d7223 */ /* 0x004fc8000000000d */
[----:B---3--:R-:W-:-:S04]  /*0500*/  FFMA R18, R18, R17, R13 ;  /* 0x0000001112127223 */ /* 0x008fc8000000000d */
[----:B----4-:R-:W-:-:S04]  /*0510*/  FFMA R18, R19, R20, R18 ;  /* 0x0000001413127223 */ /* 0x010fc80000000012 */
[----:B-----5:R-:W-:-:S04]  /*0520*/  FFMA R18, R21, R22, R18 ;  /* 0x0000001615127223 */ /* 0x020fc80000000012 */
[----:B------:R-:W-:-:S04]  /*0530*/  FFMA R18, R23, R24, R18 ;  /* 0x0000001817127223 */ /* 0x000fc80000000012 */
[----:B------:R-:W-:-:S04]  /*0540*/  FFMA R9, R9, R10, R18 ;  /* 0x0000000a09097223 */ /* 0x000fc80000000012 */
[----:B------:R-:W-:-:S04]  /*0550*/  FFMA R12, R12, R11, R9 ;  /* 0x0000000b0c0c7223 */ /* 0x000fc80000000009 */
[----:B------:R-:W-:Y:S01]  /*0560*/  FFMA R15, R25, R26, R12 ;  /* 0x0000001a190f7223 */ /* 0x000fe2000000000c */
[----:B------:R-:W-:Y:S06]  /*0570*/  BRA.U UP1, `(.L_x_21) ;  /* 0xfffffffd011c7547 */ /* 0x000fec000b83ffff */
.L_x_20:
[----:B------:R-:W-:Y:S05]  /*0580*/  BRA.U !UP0, `(.L_x_19) ;  /* 0x0000000508307547 */ /* 0x000fea000b800000 */
[----:B------:R-:W-:Y:S02]  /*0590*/  UISETP.GE.U32.AND UP0, UPT, UR12, 0x8, UPT ;  /* 0x000000080c00788c */ /* 0x000fe4000bf06070 */
[----:B------:R-:W-:-:S04]  /*05a0*/  ULOP3.LUT UR5, UR16, 0x7, URZ, 0xc0, !UPT ;  /* 0x0000000710057892 */ /* 0x000fc8000f8ec0ff */
[----:B------:R-:W-:-:S03]  /*05b0*/  UISETP.NE.AND UP1, UPT, UR5, URZ, UPT ;  /* 0x000000ff0500728c */ /* 0x000fc6000bf25270 */
[----:B------:R-:W-:Y:S08]  /*05c0*/  BRA.U !UP0, `(.L_x_22) ;  /* 0x0000000108787547 */ /* 0x000ff0000b800000 */
[----:B------:R-:W1:Y:S01]  /*05d0*/  LDC.64 R2, c[0x0][0x380] ;  /* 0x0000e000ff027b82 */ /* 0x000e620000000a00 */
[----:B------:R-:W-:-:S07]  /*05e0*/  IADD3 R9, PT, PT, R7, R8, RZ ;  /* 0x0000000807097210 */ /* 0x000fce0007ffe0ff */
[----:B------:R-:W2:Y:S01]  /*05f0*/  LDC.64 R4, c[0x0][0x388] ;  /* 0x0000e200ff047b82 */ /* 0x000ea20000000a00 */
[----:B-1----:R-:W-:-:S05]  /*0600*/  IMAD.WIDE R2, R9, 0x4, R2 ;  /* 0x0000000409027825 */ /* 0x002fca00078e0202 */
[----:B0-----:R-:W3:Y:S01]  /*0610*/  LDG.E R10, desc[UR14][R2.64] ;  /* 0x0000000e020a7981 */ /* 0x001ee2000c1e1900 */
[----:B--2---:R-:W-:-:S03]  /*0620*/  IMAD.WIDE.U32 R4, R8, 0x4, R4 ;  /* 0x0000000408047825 */ /* 0x004fc600078e0004 */
[----:B------:R-:W2:Y:S04]  /*0630*/  LDG.E R13, desc[UR14][R2.64+0x4] ;  /* 0x0000040e020d7981 */ /* 0x000ea8000c1e1900 */
[----:B------:R-:W3:Y:S04]  /*0640*/  LDG.E R11, desc[UR14][R4.64] ;  /* 0x0000000e040b7981 */ /* 0x000ee8000c1e1900 */
[----:B------:R-:W2:Y:S04]  /*0650*/  LDG.E R12, desc[UR14][R4.64+0x4] ;  /* 0x0000040e040c7981 */ /* 0x000ea8000c1e1900 */
[----:B------:R-:W4:Y:S04]  /*0660*/  LDG.E R17, desc[UR14][R2.64+0x8] ;  /* 0x0000080e02117981 */ /* 0x000f28000c1e1900 */
        /* <DEDUP_REMOVED lines=11> */
[----:B------:R-:W-:Y:S01]  /*0720*/  IADD3 R8, PT, PT, R8, 0x8, RZ ;  /* 0x0000000808087810 */ /* 0x000fe20007ffe0ff */
[----:B---3--:R-:W-:-:S04]  /*0730*/  FFMA R10, R10, R11, R15 ;  /* 0x0000000b0a0a7223 */ /* 0x008fc8000000000f */
[----:B--2---:R-:W-:-:S04]  /*0740*/  FFMA R10, R13, R12, R10 ;  /* 0x0000000c0d0a7223 */ /* 0x004fc8000000000a */
[----:B----4-:R-:W-:-:S04]  /*0750*/  FFMA R10, R17, R14, R10 ;  /* 0x0000000e110a7223 */ /* 0x010fc8000000000a */
[----:B-----5:R-:W-:-:S04]  /*0760*/  FFMA R10, R19, R16, R10 ;  /* 0x00000010130a7223 */ /* 0x020fc8000000000a */
[----:B------:R-:W-:-:S04]  /*0770*/  FFMA R10, R21, R18, R10 ;  /* 0x00000012150a7223 */ /* 0x000fc8000000000a */
[----:B------:R-:W-:-:S04]  /*0780*/  FFMA R23, R23, R20, R10 ;  /* 0x0000001417177223 */ /* 0x000fc8000000000a */
[----:B------:R-:W-:-:S04]  /*0790*/  FFMA R6, R6, R9, R23 ;  /* 0x0000000906067223 */ /* 0x000fc80000000017 */
[----:B------:R-:W-:-:S07]  /*07a0*/  FFMA R15, R25, R22, R6 ;  /* 0x00000016190f7223 */ /* 0x000fce0000000006 */
.L_x_22:
        /* <DEDUP_REMOVED lines=17> */
[----:B------:R-:W5:Y:S01]  /*08c0*/  LDG.E R14, desc[UR14][R4.64+0xc] ;  /* 0x00000c0e040e7981 */ /* 0x000f62000c1e1900 */
[----:B------:R-:W-:Y:S01]  /*08d0*/  IADD3 R8, PT, PT, R8, 0x4, RZ ;  /* 0x0000000408087810 */ /* 0x000fe20007ffe0ff */
[----:B---3--:R-:W-:-:S04]  /*08e0*/  FFMA R6, R6, R9, R15 ;  /* 0x0000000906067223 */ /* 0x008fc8000000000f */
[----:B--2---:R-:W-:-:S04]  /*08f0*/  FFMA R6, R11, R10, R6 ;  /* 0x0000000a0b067223 */ /* 0x004fc80000000006 */
[----:B----4-:R-:W-:-:S04]  /*0900*/  FFMA R6, R13, R12, R6 ;  /* 0x0000000c0d067223 */ /* 0x010fc80000000006 */
[----:B-----5:R-:W-:-:S07]  /*0910*/  FFMA R15, R17, R14, R6 ;  /* 0x0000000e110f7223 */ /* 0x020fce0000000006 */
.L_x_23:
[----:B------:R-:W-:Y:S05]  /*0920*/  BRA.U !UP1, `(.L_x_19) ;  /* 0x0000000109487547 */ /* 0x000fea000b800000 */
[----:B------:R-:W1:Y:S01]  /*0930*/  LDC.64 R2, c[0x0][0x388] ;  /* 0x0000e200ff027b82 */ /* 0x000e620000000a00 */
[----:B------:R-:W-:Y:S01]  /*0940*/  IADD3 R7, PT, PT, R7, R8, RZ ;  /* 0x0000000807077210 */ /* 0x000fe20007ffe0ff */
[----:B------:R-:W-:-:S06]  /*0950*/  UIADD3 UR4, UPT, UPT, -UR4, URZ, URZ ;  /* 0x000000ff04047290 */ /* 0x000fcc000fffe1ff */
[----:B------:R-:W2:Y:S01]  /*0960*/  LDC.64 R10, c[0x0][0x380] ;  /* 0x0000e000ff0a7b82 */ /* 0x000ea20000000a00 */
[----:B-1----:R-:W-:-:S03]  /*0970*/  IMAD.WIDE.U32 R2, R8, 0x4, R2 ;  /* 0x0000000408027825 */ /* 0x002fc600078e0002 */
[----:B------:R-:W-:Y:S02]  /*0980*/  MOV R6, R2 ;  /* 0x0000000200067202 */ /* 0x000fe40000000f00 */
[----:B------:R-:W-:-:S07]  /*0990*/  MOV R5, R3 ;  /* 0x0000000300057202 */ /* 0x000fce0000000f00 */
.L_x_24:
[----:B--2---:R-:W-:Y:S01]  /*09a0*/  IMAD.WIDE R2, R7, 0x4, R10 ;  /* 0x0000000407027825 */ /* 0x004fe200078e020a */
[----:B------:R-:W-:-:S05]  /*09b0*/  MOV R4, R6 ;  /* 0x0000000600047202 */ /* 0x000fca0000000f00 */
[----:B0-----:R-:W2:Y:S04]  /*09c0*/  LDG.E R2, desc[UR14][R2.64] ;  /* 0x0000000e02027981 */ /* 0x001ea8000c1e1900 */
[----:B------:R0:W2:Y:S01]  /*09d0*/  LDG.E R4, desc[UR14][R4.64] ;  /* 0x0000000e04047981 */ /* 0x0000a2000c1e1900 */
[----:B------:R-:W-:Y:S01]  /*09e0*/  UIADD3 UR4, UPT, UPT, UR4, 0x1, URZ ;  /* 0x0000000104047890 */ /* 0x000fe2000fffe0ff */
[----:B------:R-:W-:Y:S02]  /*09f0*/  IADD3 R6, P0, PT, R6, 0x4, RZ ;  /* 0x0000000406067810 */ /* 0x000fe40007f1e0ff */
[----:B------:R-:W-:Y:S01]  /*0a00*/  IADD3 R7, PT, PT, R7, 0x1, RZ ;  /* 0x0000000107077810 */ /* 0x000fe20007ffe0ff */
[----:B------:R-:W-:Y:S01]  /*0a10*/  UISETP.NE.AND UP0, UPT, UR4, URZ, UPT ;  /* 0x000000ff0400728c */ /* 0x000fe2000bf05270 */
[----:B0-----:R-:W-:Y:S01]  /*0a20*/  IADD3.X R5, PT, PT, RZ, R5, RZ, P0, !PT ;  /* 0x00000005ff057210 */ /* 0x001fe200007fe4ff */
[----:B--2---:R-:W-:-:S07]  /*0a30*/  FFMA R15, R2, R4, R15 ;  /* 0x00000004020f7223 */ /* 0x004fce000000000f */
[----:B------:R-:W-:Y:S05]  /*0a40*/  BRA.U UP0, `(.L_x_24) ;  /* 0xfffffffd00d47547 */ /* 0x000fea000b83ffff */
.L_x_19:
[----:B------:R-:W1:Y:S02]  /*0a50*/  LDC.64 R2, c[0x0][0x390] ;  /* 0x0000e400ff027b82 */ /* 0x000e640000000a00 */
[----:B-1----:R-:W-:-:S05]  /*0a60*/  IMAD.WIDE R2, R0, 0x4, R2 ;  /* 0x0000000400027825 */ /* 0x002fca00078e0202 */
[----:B0-----:R-:W-:Y:S01]  /*0a70*/  STG.E desc[UR14][R2.64], R15 ;  /* 0x0000000f02007986 */ /* 0x001fe2000c10190e */
[----:B------:R-:W-:Y:S05]  /*0a80*/  EXIT ;  /* 0x000000000000794d */ /* 0x000fea0003800000 */
.L_x_25:
        /* <DEDUP_REMOVED lines=15> */
.L_x_29:


//--------------------- .nv.shared._Z9vectorAddPKfS0_Pfi --------------------------
	.section	.nv.shared._Z9vectorAddPKfS0_Pfi,"aw",@nobits
	.sectionflags	@""
	.align	16
	.zero		1024


//--------------------- .nv.shared.reserved.0     --------------------------
	.section	.nv.shared.reserved.0,"aw",@nobits
	.weak		__nv_reservedSMEM_offset_0_alias
	.size		__nv_reservedSMEM_offset_0_alias, 0, 64
	.other		__nv_reservedSMEM_offset_0_alias,@"STO_CUDA_RESERVED_SHARED STV_DEFAULT"
__nv_reservedSMEM_offset_0_alias:
	.zero		0
	.zero		64


//--------------------- .nv.shared._Z28matvec_kernel_shared_generalPfS_S_i --------------------------
	.section	.nv.shared._Z28matvec_kernel_shared_generalPfS_S_i,"aw",@nobits
	.sectionflags	@""
	.align	16
	.zero		1024


//--------------------- .nv.shared._Z20matvec_kernel_sharedPfS_S_i --------------------------
	.section	.nv.shared._Z20matvec_kernel_sharedPfS_S_i,"aw",@nobits
	.sectionflags	@""
	.align	16
	.zero		1024


//--------------------- .nv.shared._Z13matvec_kernelPfS_S_i --------------------------
	.section	.nv.shared._Z13matvec_kernelPfS_S_i,"aw",@nobits
	.sectionflags	@""
	.align	16
	.zero		1024


//--------------------- .nv.constant0._Z9vectorAddPKfS0_Pfi --------------------------
	.section	.nv.constant0._Z9vectorAddPKfS0_Pfi,"a",@progbits
	.sectionflags	@""
	.align	4
.nv.constant0._Z9vectorAddPKfS0_Pfi:
	.zero		924


//--------------------- .nv.constant0._Z28matvec_kernel_shared_generalPfS_S_i --------------------------
	.section	.nv.constant0._Z28matvec_kernel_shared_generalPfS_S_i,"a",@progbits
	.sectionflags	@""
	.align	4
.nv.constant0._Z28matvec_kernel_shared_generalPfS_S_i:
	.zero		924


//--------------------- .nv.constant0._Z20matvec_kernel_sharedPfS_S_i --------------------------
	.section	.nv.constant0._Z20matvec_kernel_sharedPfS_S_i,"a",@progbits
	.sectionflags	@""
	.align	4
.nv.constant0._Z20matvec_kernel_sharedPfS_S_i:
	.zero		924


//--------------------- .nv.constant0._Z13matvec_kernelPfS_S_i --------------------------
	.section	.nv.constant0._Z13matvec_kernelPfS_S_i,"a",@progbits
	.sectionflags	@""
	.align	4
.nv.constant0._Z13matvec_kernelPfS_S_i:
	.zero		924


//--------------------- SYMBOLS --------------------------

	.type		.nv.reservedSmem.offset0,@object
	.size		.nv.reservedSmem.offset0,0x4
	.type		.nv.reservedSmem.cap,@object
	.size		.nv.reservedSmem.cap,0x4
